	.target	sm_90a

	.elftype	@"ET_EXEC"


//--------------------- .note.nv.tkinfo           --------------------------
	.section	.note.nv.tkinfo,"",@"SHT_NOTE"
	.sectionflags	@"SHF_NOTE_NV_TKINFO"
	.tkinfo
        /*0018*/ 	.word	0x00000002
        /*0030*/ 	.string	""
        /*0030*/ 	.string	"ptxas"
        /*0030*/ 	.string	"Cuda compilation tools, release 13.0, V13.0.88"
        /*0030*/ 	.string	"Build cuda_13.0.r13.0/compiler.36424714_0"
        /*0030*/ 	.string	"-arch sm_90a -m 64 "



//--------------------- .note.nv.cuinfo           --------------------------
	.section	.note.nv.cuinfo,"",@"SHT_NOTE"
	.sectionflags	@"SHF_NOTE_NV_CUINFO"
        /*0018*/ 	.short	0x0002
        /*001a*/ 	.short	0x005a
        /*001c*/ 	.short	0x0082
	.zero		2


//--------------------- .nv.info                  --------------------------
	.section	.nv.info,"",@"SHT_CUDA_INFO"
	.align	4


	//----- nvinfo : EIATTR_REGCOUNT
	.align		4
        /*0000*/ 	.byte	0x04, 0x2f
        /*0002*/ 	.short	(.L_12 - .L_11)
	.align		4
.L_11:
        /*0004*/ 	.word	index@(_ZN7cutlass13device_kernelIN5flash19enable_sm80_to_sm89INS1_16FlashAttnFwdSm80INS1_25CollectiveMainloopFwdSm80ILi4ELi1ELb0EN4cute5tupleIJNS5_1CILi128EEENS7_ILi112EEENS7_ILi64EEEEEELi64ENS_10bfloat16_tEfNS_4arch4Sm80ELb1ELb0ELb0ELb1ELb1ELb1ELb1ELb0EEENS1_21CollectiveEpilogueFwdINS6_IJS8_SA_S9_EEENS6_IJNS7_ILi1EEESI_SI_EEESC_SE_Li128ELb1ELb1ELb0ELb0EEENS1_19SingleTileSchedulerILb1ELb0ELb1ELi128EEEEEEEEEvNT_6ParamsE)
        /*0008*/ 	.word	0x00000004


	//----- nvinfo : EIATTR_FRAME_SIZE
	.align		4
.L_12:
        /*000c*/ 	.byte	0x04, 0x11
        /*000e*/ 	.short	(.L_14 - .L_13)
	.align		4
.L_13:
        /*0010*/ 	.word	index@(_ZN7cutlass13device_kernelIN5flash19enable_sm80_to_sm89INS1_16FlashAttnFwdSm80INS1_25CollectiveMainloopFwdSm80ILi4ELi1ELb0EN4cute5tupleIJNS5_1CILi128EEENS7_ILi112EEENS7_ILi64EEEEEELi64ENS_10bfloat16_tEfNS_4arch4Sm80ELb1ELb0ELb0ELb1ELb1ELb1ELb1ELb0EEENS1_21CollectiveEpilogueFwdINS6_IJS8_SA_S9_EEENS6_IJNS7_ILi1EEESI_SI_EEESC_SE_Li128ELb1ELb1ELb0ELb0EEENS1_19SingleTileSchedulerILb1ELb0ELb1ELi128EEEEEEEEEvNT_6ParamsE)
        /*0014*/ 	.word	0x00000000


	//----- nvinfo : EIATTR_REGCOUNT
	.align		4
.L_14:
        /*0018*/ 	.byte	0x04, 0x2f
        /*001a*/ 	.short	(.L_16 - .L_15)
	.align		4
.L_15:
        /*001c*/ 	.word	index@(_ZN7cutlass13device_kernelIN5flash19enable_sm80_to_sm89INS1_16FlashAttnFwdSm80INS1_25CollectiveMainloopFwdSm80ILi4ELi1ELb0EN4cute5tupleIJNS5_1CILi128EEENS7_ILi112EEENS7_ILi64EEEEEELi64ENS_10bfloat16_tEfNS_4arch4Sm80ELb1ELb0ELb0ELb1ELb1ELb0ELb1ELb0EEENS1_21CollectiveEpilogueFwdINS6_IJS8_SA_S9_EEENS6_IJNS7_ILi1EEESI_SI_EEESC_SE_Li128ELb1ELb1ELb0ELb0EEENS1_19SingleTileSchedulerILb1ELb0ELb1ELi128EEEEEEEEEvNT_6ParamsE)
        /*0020*/ 	.word	0x00000004


	//----- nvinfo : EIATTR_FRAME_SIZE
	.align		4
.L_16:
        /*0024*/ 	.byte	0x04, 0x11
        /*0026*/ 	.short	(.L_18 - .L_17)
	.align		4
.L_17:
        /*0028*/ 	.word	index@(_ZN7cutlass13device_kernelIN5flash19enable_sm80_to_sm89INS1_16FlashAttnFwdSm80INS1_25CollectiveMainloopFwdSm80ILi4ELi1ELb0EN4cute5tupleIJNS5_1CILi128EEENS7_ILi112EEENS7_ILi64EEEEEELi64ENS_10bfloat16_tEfNS_4arch4Sm80ELb1ELb0ELb0ELb1ELb1ELb0ELb1ELb0EEENS1_21CollectiveEpilogueFwdINS6_IJS8_SA_S9_EEENS6_IJNS7_ILi1EEESI_SI_EEESC_SE_Li128ELb1ELb1ELb0ELb0EEENS1_19SingleTileSchedulerILb1ELb0ELb1ELi128EEEEEEEEEvNT_6ParamsE)
        /*002c*/ 	.word	0x00000000


	//----- nvinfo : EIATTR_REGCOUNT
	.align		4
.L_18:
        /*0030*/ 	.byte	0x04, 0x2f
        /*0032*/ 	.short	(.L_20 - .L_19)
	.align		4
.L_19:
        /*0034*/ 	.word	index@(_ZN7cutlass13device_kernelIN5flash19enable_sm80_to_sm89INS1_16FlashAttnFwdSm80INS1_25CollectiveMainloopFwdSm80ILi4ELi1ELb0EN4cute5tupleIJNS5_1CILi128EEENS7_ILi112EEENS7_ILi64EEEEEELi64ENS_10bfloat16_tEfNS_4arch4Sm80ELb1ELb0ELb0ELb0ELb1ELb0ELb1ELb0EEENS1_21CollectiveEpilogueFwdINS6_IJS8_SA_S9_EEENS6_IJNS7_ILi1EEESI_SI_EEESC_SE_Li128ELb0ELb1ELb0ELb0EEENS1_30DynamicPersistentTileSchedulerILi128ELi128ELb0ELb1ELb0EEEEEEEEEvNT_6ParamsE)
        /*0038*/ 	.word	0x00000004


	//----- nvinfo : EIATTR_FRAME_SIZE
	.align		4
.L_20:
        /*003c*/ 	.byte	0x04, 0x11
        /*003e*/ 	.short	(.L_22 - .L_21)
	.align		4
.L_21:
        /*0040*/ 	.word	index@(_ZN7cutlass13device_kernelIN5flash19enable_sm80_to_sm89INS1_16FlashAttnFwdSm80INS1_25CollectiveMainloopFwdSm80ILi4ELi1ELb0EN4cute5tupleIJNS5_1CILi128EEENS7_ILi112EEENS7_ILi64EEEEEELi64ENS_10bfloat16_tEfNS_4arch4Sm80ELb1ELb0ELb0ELb0ELb1ELb0ELb1ELb0EEENS1_21CollectiveEpilogueFwdINS6_IJS8_SA_S9_EEENS6_IJNS7_ILi1EEESI_SI_EEESC_SE_Li128ELb0ELb1ELb0ELb0EEENS1_30DynamicPersistentTileSchedulerILi128ELi128ELb0ELb1ELb0EEEEEEEEEvNT_6ParamsE)
        /*0044*/ 	.word	0x00000000


	//----- nvinfo : EIATTR_REGCOUNT
	.align		4
.L_22:
        /*0048*/ 	.byte	0x04, 0x2f
        /*004a*/ 	.short	(.L_24 - .L_23)
	.align		4
.L_23:
        /*004c*/ 	.word	index@(_ZN7cutlass13device_kernelIN5flash19enable_sm80_to_sm89INS1_16FlashAttnFwdSm80INS1_25CollectiveMainloopFwdSm80ILi4ELi1ELb0EN4cute5tupleIJNS5_1CILi128EEENS7_ILi96EEENS7_ILi64EEEEEELi64ENS_10bfloat16_tEfNS_4arch4Sm80ELb0ELb1ELb0ELb1ELb1ELb1ELb1ELb0EEENS1_21CollectiveEpilogueFwdINS6_IJS8_SA_S9_EEENS6_IJNS7_ILi1EEESI_SI_EEESC_SE_Li128ELb1ELb1ELb0ELb0EEENS1_19SingleTileSchedulerILb1ELb0ELb1ELi128EEEEEEEEEvNT_6ParamsE)
        /*0050*/ 	.word	0x00000004


	//----- nvinfo : EIATTR_FRAME_SIZE
	.align		4
.L_24:
        /*0054*/ 	.byte	0x04, 0x11
        /*0056*/ 	.short	(.L_26 - .L_25)
	.align		4
.L_25:
        /*0058*/ 	.word	index@(_ZN7cutlass13device_kernelIN5flash19enable_sm80_to_sm89INS1_16FlashAttnFwdSm80INS1_25CollectiveMainloopFwdSm80ILi4ELi1ELb0EN4cute5tupleIJNS5_1CILi128EEENS7_ILi96EEENS7_ILi64EEEEEELi64ENS_10bfloat16_tEfNS_4arch4Sm80ELb0ELb1ELb0ELb1ELb1ELb1ELb1ELb0EEENS1_21CollectiveEpilogueFwdINS6_IJS8_SA_S9_EEENS6_IJNS7_ILi1EEESI_SI_EEESC_SE_Li128ELb1ELb1ELb0ELb0EEENS1_19SingleTileSchedulerILb1ELb0ELb1ELi128EEEEEEEEEvNT_6ParamsE)
        /*005c*/ 	.word	0x00000000


	//----- nvinfo : EIATTR_REGCOUNT
	.align		4
.L_26:
        /*0060*/ 	.byte	0x04, 0x2f
        /*0062*/ 	.short	(.L_28 - .L_27)
	.align		4
.L_27:
        /*0064*/ 	.word	index@(_ZN7cutlass13device_kernelIN5flash19enable_sm80_to_sm89INS1_16FlashAttnFwdSm80INS1_25CollectiveMainloopFwdSm80ILi4ELi1ELb0EN4cute5tupleIJNS5_1CILi128EEENS7_ILi96EEENS7_ILi64EEEEEELi64ENS_10bfloat16_tEfNS_4arch4Sm80ELb0ELb1ELb0ELb1ELb1ELb0ELb1ELb0EEENS1_21CollectiveEpilogueFwdINS6_IJS8_SA_S9_EEENS6_IJNS7_ILi1EEESI_SI_EEESC_SE_Li128ELb1ELb1ELb0ELb0EEENS1_19SingleTileSchedulerILb1ELb0ELb1ELi128EEEEEEEEEvNT_6ParamsE)
        /*0068*/ 	.word	0x00000004


	//----- nvinfo : EIATTR_FRAME_SIZE
	.align		4
.L_28:
        /*006c*/ 	.byte	0x04, 0x11
        /*006e*/ 	.short	(.L_30 - .L_29)
	.align		4
.L_29:
        /*0070*/ 	.word	index@(_ZN7cutlass13device_kernelIN5flash19enable_sm80_to_sm89INS1_16FlashAttnFwdSm80INS1_25CollectiveMainloopFwdSm80ILi4ELi1ELb0EN4cute5tupleIJNS5_1CILi128EEENS7_ILi96EEENS7_ILi64EEEEEELi64ENS_10bfloat16_tEfNS_4arch4Sm80ELb0ELb1ELb0ELb1ELb1ELb0ELb1ELb0EEENS1_21CollectiveEpilogueFwdINS6_IJS8_SA_S9_EEENS6_IJNS7_ILi1EEESI_SI_EEESC_SE_Li128ELb1ELb1ELb0ELb0EEENS1_19SingleTileSchedulerILb1ELb0ELb1ELi128EEEEEEEEEvNT_6ParamsE)
        /*0074*/ 	.word	0x00000000


	//----- nvinfo : EIATTR_REGCOUNT
	.align		4
.L_30:
        /*0078*/ 	.byte	0x04, 0x2f
        /*007a*/ 	.short	(.L_32 - .L_31)
	.align		4
.L_31:
        /*007c*/ 	.word	index@(_ZN7cutlass13device_kernelIN5flash19enable_sm80_to_sm89INS1_16FlashAttnFwdSm80INS1_25CollectiveMainloopFwdSm80ILi4ELi1ELb0EN4cute5tupleIJNS5_1CILi128EEENS7_ILi96EEENS7_ILi64EEEEEELi64ENS_10bfloat16_tEfNS_4arch4Sm80ELb0ELb1ELb0ELb0ELb1ELb0ELb1ELb0EEENS1_21CollectiveEpilogueFwdINS6_IJS8_SA_S9_EEENS6_IJNS7_ILi1EEESI_SI_EEESC_SE_Li128ELb0ELb1ELb0ELb0EEENS1_19SingleTileSchedulerILb0ELb0ELb1ELi128EEEEEEEEEvNT_6ParamsE)
        /*0080*/ 	.word	0x00000004


	//----- nvinfo : EIATTR_FRAME_SIZE
	.align		4
.L_32:
        /*0084*/ 	.byte	0x04, 0x11
        /*0086*/ 	.short	(.L_34 - .L_33)
	.align		4
.L_33:
        /*0088*/ 	.word	index@(_ZN7cutlass13device_kernelIN5flash19enable_sm80_to_sm89INS1_16FlashAttnFwdSm80INS1_25CollectiveMainloopFwdSm80ILi4ELi1ELb0EN4cute5tupleIJNS5_1CILi128EEENS7_ILi96EEENS7_ILi64EEEEEELi64ENS_10bfloat16_tEfNS_4arch4Sm80ELb0ELb1ELb0ELb0ELb1ELb0ELb1ELb0EEENS1_21CollectiveEpilogueFwdINS6_IJS8_SA_S9_EEENS6_IJNS7_ILi1EEESI_SI_EEESC_SE_Li128ELb0ELb1ELb0ELb0EEENS1_19SingleTileSchedulerILb0ELb0ELb1ELi128EEEEEEEEEvNT_6ParamsE)
        /*008c*/ 	.word	0x00000000


	//----- nvinfo : EIATTR_REGCOUNT
	.align		4
.L_34:
        /*0090*/ 	.byte	0x04, 0x2f
        /*0092*/ 	.short	(.L_36 - .L_35)
	.align		4
.L_35:
        /*0094*/ 	.word	index@(_ZN7cutlass13device_kernelIN5flash19enable_sm80_to_sm89INS1_16FlashAttnFwdSm80INS1_25CollectiveMainloopFwdSm80ILi4ELi1ELb0EN4cute5tupleIJNS5_1CILi128EEENS7_ILi112EEENS7_ILi64EEEEEELi64ENS_10bfloat16_tEfNS_4arch4Sm80ELb0ELb0ELb0ELb1ELb1ELb1ELb1ELb0EEENS1_21CollectiveEpilogueFwdINS6_IJS8_SA_S9_EEENS6_IJNS7_ILi1EEESI_SI_EEESC_SE_Li128ELb1ELb1ELb0ELb0EEENS1_19SingleTileSchedulerILb1ELb0ELb1ELi128EEEEEEEEEvNT_6ParamsE)
        /*0098*/ 	.word	0x00000004


	//----- nvinfo : EIATTR_FRAME_SIZE
	.align		4
.L_36:
        /*009c*/ 	.byte	0x04, 0x11
        /*009e*/ 	.short	(.L_38 - .L_37)
	.align		4
.L_37:
        /*00a0*/ 	.word	index@(_ZN7cutlass13device_kernelIN5flash19enable_sm80_to_sm89INS1_16FlashAttnFwdSm80INS1_25CollectiveMainloopFwdSm80ILi4ELi1ELb0EN4cute5tupleIJNS5_1CILi128EEENS7_ILi112EEENS7_ILi64EEEEEELi64ENS_10bfloat16_tEfNS_4arch4Sm80ELb0ELb0ELb0ELb1ELb1ELb1ELb1ELb0EEENS1_21CollectiveEpilogueFwdINS6_IJS8_SA_S9_EEENS6_IJNS7_ILi1EEESI_SI_EEESC_SE_Li128ELb1ELb1ELb0ELb0EEENS1_19SingleTileSchedulerILb1ELb0ELb1ELi128EEEEEEEEEvNT_6ParamsE)
        /*00a4*/ 	.word	0x00000000


	//----- nvinfo : EIATTR_REGCOUNT
	.align		4
.L_38:
        /*00a8*/ 	.byte	0x04, 0x2f
        /*00aa*/ 	.short	(.L_40 - .L_39)
	.align		4
.L_39:
        /*00ac*/ 	.word	index@(_ZN7cutlass13device_kernelIN5flash19enable_sm80_to_sm89INS1_16FlashAttnFwdSm80INS1_25CollectiveMainloopFwdSm80ILi4ELi1ELb0EN4cute5tupleIJNS5_1CILi128EEENS7_ILi112EEENS7_ILi64EEEEEELi64ENS_10bfloat16_tEfNS_4arch4Sm80ELb0ELb0ELb0ELb1ELb1ELb0ELb1ELb0EEENS1_21CollectiveEpilogueFwdINS6_IJS8_SA_S9_EEENS6_IJNS7_ILi1EEESI_SI_EEESC_SE_Li128ELb1ELb1ELb0ELb0EEENS1_19SingleTileSchedulerILb1ELb0ELb1ELi128EEEEEEEEEvNT_6ParamsE)
        /*00b0*/ 	.word	0x00000004


	//----- nvinfo : EIATTR_FRAME_SIZE
	.align		4
.L_40:
        /*00b4*/ 	.byte	0x04, 0x11
        /*00b6*/ 	.short	(.L_42 - .L_41)
	.align		4
.L_41:
        /*00b8*/ 	.word	index@(_ZN7cutlass13device_kernelIN5flash19enable_sm80_to_sm89INS1_16FlashAttnFwdSm80INS1_25CollectiveMainloopFwdSm80ILi4ELi1ELb0EN4cute5tupleIJNS5_1CILi128EEENS7_ILi112EEENS7_ILi64EEEEEELi64ENS_10bfloat16_tEfNS_4arch4Sm80ELb0ELb0ELb0ELb1ELb1ELb0ELb1ELb0EEENS1_21CollectiveEpilogueFwdINS6_IJS8_SA_S9_EEENS6_IJNS7_ILi1EEESI_SI_EEESC_SE_Li128ELb1ELb1ELb0ELb0EEENS1_19SingleTileSchedulerILb1ELb0ELb1ELi128EEEEEEEEEvNT_6ParamsE)
        /*00bc*/ 	.word	0x00000000


	//----- nvinfo : EIATTR_REGCOUNT
	.align		4
.L_42:
        /*00c0*/ 	.byte	0x04, 0x2f
        /*00c2*/ 	.short	(.L_44 - .L_43)
	.align		4
.L_43:
        /*00c4*/ 	.word	index@(_ZN7cutlass13device_kernelIN5flash19enable_sm80_to_sm89INS1_16FlashAttnFwdSm80INS1_25CollectiveMainloopFwdSm80ILi4ELi1ELb0EN4cute5tupleIJNS5_1CILi128EEENS7_ILi112EEENS7_ILi64EEEEEELi64ENS_10bfloat16_tEfNS_4arch4Sm80ELb0ELb0ELb0ELb0ELb1ELb0ELb1ELb0EEENS1_21CollectiveEpilogueFwdINS6_IJS8_SA_S9_EEENS6_IJNS7_ILi1EEESI_SI_EEESC_SE_Li128ELb0ELb1ELb0ELb0EEENS1_19SingleTileSchedulerILb0ELb0ELb1ELi128EEEEEEEEEvNT_6ParamsE)
        /*00c8*/ 	.word	0x00000004


	//----- nvinfo : EIATTR_FRAME_SIZE
	.align		4
.L_44:
        /*00cc*/ 	.byte	0x04, 0x11
        /*00ce*/ 	.short	(.L_46 - .L_45)
	.align		4
.L_45:
        /*00d0*/ 	.word	index@(_ZN7cutlass13device_kernelIN5flash19enable_sm80_to_sm89INS1_16FlashAttnFwdSm80INS1_25CollectiveMainloopFwdSm80ILi4ELi1ELb0EN4cute5tupleIJNS5_1CILi128EEENS7_ILi112EEENS7_ILi64EEEEEELi64ENS_10bfloat16_tEfNS_4arch4Sm80ELb0ELb0ELb0ELb0ELb1ELb0ELb1ELb0EEENS1_21CollectiveEpilogueFwdINS6_IJS8_SA_S9_EEENS6_IJNS7_ILi1EEESI_SI_EEESC_SE_Li128ELb0ELb1ELb0ELb0EEENS1_19SingleTileSchedulerILb0ELb0ELb1ELi128EEEEEEEEEvNT_6ParamsE)
        /*00d4*/ 	.word	0x00000000


	//----- nvinfo : EIATTR_REGCOUNT
	.align		4
.L_46:
        /*00d8*/ 	.byte	0x04, 0x2f
        /*00da*/ 	.short	(.L_48 - .L_47)
	.align		4
.L_47:
        /*00dc*/ 	.word	index@(_ZN7cutlass13device_kernelIN5flash19enable_sm80_to_sm89INS1_16FlashAttnFwdSm80INS1_25CollectiveMainloopFwdSm80ILi4ELi1ELb0EN4cute5tupleIJNS5_1CILi128EEENS7_ILi112EEENS7_ILi64EEEEEELi64ENS_10bfloat16_tEfNS_4arch4Sm80ELb1ELb0ELb1ELb1ELb1ELb1ELb1ELb0EEENS1_21CollectiveEpilogueFwdINS6_IJS8_SA_S9_EEENS6_IJNS7_ILi1EEESI_SI_EEESC_SE_Li128ELb1ELb1ELb0ELb0EEENS1_19SingleTileSchedulerILb1ELb0ELb1ELi128EEEEEEEEEvNT_6ParamsE)
        /*00e0*/ 	.word	0x00000004


	//----- nvinfo : EIATTR_FRAME_SIZE
	.align		4
.L_48:
        /*00e4*/ 	.byte	0x04, 0x11
        /*00e6*/ 	.short	(.L_50 - .L_49)
	.align		4
.L_49:
        /*00e8*/ 	.word	index@(_ZN7cutlass13device_kernelIN5flash19enable_sm80_to_sm89INS1_16FlashAttnFwdSm80INS1_25CollectiveMainloopFwdSm80ILi4ELi1ELb0EN4cute5tupleIJNS5_1CILi128EEENS7_ILi112EEENS7_ILi64EEEEEELi64ENS_10bfloat16_tEfNS_4arch4Sm80ELb1ELb0ELb1ELb1ELb1ELb1ELb1ELb0EEENS1_21CollectiveEpilogueFwdINS6_IJS8_SA_S9_EEENS6_IJNS7_ILi1EEESI_SI_EEESC_SE_Li128ELb1ELb1ELb0ELb0EEENS1_19SingleTileSchedulerILb1ELb0ELb1ELi128EEEEEEEEEvNT_6ParamsE)
        /*00ec*/ 	.word	0x00000000


	//----- nvinfo : EIATTR_REGCOUNT
	.align		4
.L_50:
        /*00f0*/ 	.byte	0x04, 0x2f
        /*00f2*/ 	.short	(.L_52 - .L_51)
	.align		4
.L_51:
        /*00f4*/ 	.word	index@(_ZN7cutlass13device_kernelIN5flash19enable_sm80_to_sm89INS1_16FlashAttnFwdSm80INS1_25CollectiveMainloopFwdSm80ILi4ELi1ELb0EN4cute5tupleIJNS5_1CILi128EEENS7_ILi112EEENS7_ILi64EEEEEELi64ENS_10bfloat16_tEfNS_4arch4Sm80ELb1ELb0ELb1ELb1ELb1ELb0ELb1ELb0EEENS1_21CollectiveEpilogueFwdINS6_IJS8_SA_S9_EEENS6_IJNS7_ILi1EEESI_SI_EEESC_SE_Li128ELb1ELb1ELb0ELb0EEENS1_19SingleTileSchedulerILb1ELb0ELb1ELi128EEEEEEEEEvNT_6ParamsE)
        /*00f8*/ 	.word	0x00000004


	//----- nvinfo : EIATTR_FRAME_SIZE
	.align		4
.L_52:
        /*00fc*/ 	.byte	0x04, 0x11
        /*00fe*/ 	.short	(.L_54 - .L_53)
	.align		4
.L_53:
        /*0100*/ 	.word	index@(_ZN7cutlass13device_kernelIN5flash19enable_sm80_to_sm89INS1_16FlashAttnFwdSm80INS1_25CollectiveMainloopFwdSm80ILi4ELi1ELb0EN4cute5tupleIJNS5_1CILi128EEENS7_ILi112EEENS7_ILi64EEEEEELi64ENS_10bfloat16_tEfNS_4arch4Sm80ELb1ELb0ELb1ELb1ELb1ELb0ELb1ELb0EEENS1_21CollectiveEpilogueFwdINS6_IJS8_SA_S9_EEENS6_IJNS7_ILi1EEESI_SI_EEESC_SE_Li128ELb1ELb1ELb0ELb0EEENS1_19SingleTileSchedulerILb1ELb0ELb1ELi128EEEEEEEEEvNT_6ParamsE)
        /*0104*/ 	.word	0x00000000


	//----- nvinfo : EIATTR_REGCOUNT
	.align		4
.L_54:
        /*0108*/ 	.byte	0x04, 0x2f
        /*010a*/ 	.short	(.L_56 - .L_55)
	.align		4
.L_55:
        /*010c*/ 	.word	index@(_ZN7cutlass13device_kernelIN5flash19enable_sm80_to_sm89INS1_16FlashAttnFwdSm80INS1_25CollectiveMainloopFwdSm80ILi4ELi1ELb0EN4cute5tupleIJNS5_1CILi128EEENS7_ILi112EEENS7_ILi64EEEEEELi64ENS_10bfloat16_tEfNS_4arch4Sm80ELb1ELb0ELb1ELb0ELb1ELb0ELb1ELb0EEENS1_21CollectiveEpilogueFwdINS6_IJS8_SA_S9_EEENS6_IJNS7_ILi1EEESI_SI_EEESC_SE_Li128ELb0ELb1ELb0ELb0EEENS1_30DynamicPersistentTileSchedulerILi128ELi128ELb0ELb1ELb0EEEEEEEEEvNT_6ParamsE)
        /*0110*/ 	.word	0x00000004


	//----- nvinfo : EIATTR_FRAME_SIZE
	.align		4
.L_56:
        /*0114*/ 	.byte	0x04, 0x11
        /*0116*/ 	.short	(.L_58 - .L_57)
	.align		4
.L_57:
        /*0118*/ 	.word	index@(_ZN7cutlass13device_kernelIN5flash19enable_sm80_to_sm89INS1_16FlashAttnFwdSm80INS1_25CollectiveMainloopFwdSm80ILi4ELi1ELb0EN4cute5tupleIJNS5_1CILi128EEENS7_ILi112EEENS7_ILi64EEEEEELi64ENS_10bfloat16_tEfNS_4arch4Sm80ELb1ELb0ELb1ELb0ELb1ELb0ELb1ELb0EEENS1_21CollectiveEpilogueFwdINS6_IJS8_SA_S9_EEENS6_IJNS7_ILi1EEESI_SI_EEESC_SE_Li128ELb0ELb1ELb0ELb0EEENS1_30DynamicPersistentTileSchedulerILi128ELi128ELb0ELb1ELb0EEEEEEEEEvNT_6ParamsE)
        /*011c*/ 	.word	0x00000000


	//----- nvinfo : EIATTR_REGCOUNT
	.align		4
.L_58:
        /*0120*/ 	.byte	0x04, 0x2f
        /*0122*/ 	.short	(.L_60 - .L_59)
	.align		4
.L_59:
        /*0124*/ 	.word	index@(_ZN7cutlass13device_kernelIN5flash19enable_sm80_to_sm89INS1_16FlashAttnFwdSm80INS1_25CollectiveMainloopFwdSm80ILi4ELi1ELb0EN4cute5tupleIJNS5_1CILi128EEENS7_ILi96EEENS7_ILi64EEEEEELi64ENS_10bfloat16_tEfNS_4arch4Sm80ELb0ELb1ELb1ELb1ELb1ELb1ELb1ELb0EEENS1_21CollectiveEpilogueFwdINS6_IJS8_SA_S9_EEENS6_IJNS7_ILi1EEESI_SI_EEESC_SE_Li128ELb1ELb1ELb0ELb0EEENS1_19SingleTileSchedulerILb1ELb0ELb1ELi128EEEEEEEEEvNT_6ParamsE)
        /*0128*/ 	.word	0x00000004


	//----- nvinfo : EIATTR_FRAME_SIZE
	.align		4
.L_60:
        /*012c*/ 	.byte	0x04, 0x11
        /*012e*/ 	.short	(.L_62 - .L_61)
	.align		4
.L_61:
        /*0130*/ 	.word	index@(_ZN7cutlass13device_kernelIN5flash19enable_sm80_to_sm89INS1_16FlashAttnFwdSm80INS1_25CollectiveMainloopFwdSm80ILi4ELi1ELb0EN4cute5tupleIJNS5_1CILi128EEENS7_ILi96EEENS7_ILi64EEEEEELi64ENS_10bfloat16_tEfNS_4arch4Sm80ELb0ELb1ELb1ELb1ELb1ELb1ELb1ELb0EEENS1_21CollectiveEpilogueFwdINS6_IJS8_SA_S9_EEENS6_IJNS7_ILi1EEESI_SI_EEESC_SE_Li128ELb1ELb1ELb0ELb0EEENS1_19SingleTileSchedulerILb1ELb0ELb1ELi128EEEEEEEEEvNT_6ParamsE)
        /*0134*/ 	.word	0x00000000


	//----- nvinfo : EIATTR_REGCOUNT
	.align		4
.L_62:
        /*0138*/ 	.byte	0x04, 0x2f
        /*013a*/ 	.short	(.L_64 - .L_63)
	.align		4
.L_63:
        /*013c*/ 	.word	index@(_ZN7cutlass13device_kernelIN5flash19enable_sm80_to_sm89INS1_16FlashAttnFwdSm80INS1_25CollectiveMainloopFwdSm80ILi4ELi1ELb0EN4cute5tupleIJNS5_1CILi128EEENS7_ILi96EEENS7_ILi64EEEEEELi64ENS_10bfloat16_tEfNS_4arch4Sm80ELb0ELb1ELb1ELb1ELb1ELb0ELb1ELb0EEENS1_21CollectiveEpilogueFwdINS6_IJS8_SA_S9_EEENS6_IJNS7_ILi1EEESI_SI_EEESC_SE_Li128ELb1ELb1ELb0ELb0EEENS1_19SingleTileSchedulerILb1ELb0ELb1ELi128EEEEEEEEEvNT_6ParamsE)
        /*0140*/ 	.word	0x00000004


	//----- nvinfo : EIATTR_FRAME_SIZE
	.align		4
.L_64:
        /*0144*/ 	.byte	0x04, 0x11
        /*0146*/ 	.short	(.L_66 - .L_65)
	.align		4
.L_65:
        /*0148*/ 	.word	index@(_ZN7cutlass13device_kernelIN5flash19enable_sm80_to_sm89INS1_16FlashAttnFwdSm80INS1_25CollectiveMainloopFwdSm80ILi4ELi1ELb0EN4cute5tupleIJNS5_1CILi128EEENS7_ILi96EEENS7_ILi64EEEEEELi64ENS_10bfloat16_tEfNS_4arch4Sm80ELb0ELb1ELb1ELb1ELb1ELb0ELb1ELb0EEENS1_21CollectiveEpilogueFwdINS6_IJS8_SA_S9_EEENS6_IJNS7_ILi1EEESI_SI_EEESC_SE_Li128ELb1ELb1ELb0ELb0EEENS1_19SingleTileSchedulerILb1ELb0ELb1ELi128EEEEEEEEEvNT_6ParamsE)
        /*014c*/ 	.word	0x00000000


	//----- nvinfo : EIATTR_REGCOUNT
	.align		4
.L_66:
        /*0150*/ 	.byte	0x04, 0x2f
        /*0152*/ 	.short	(.L_68 - .L_67)
	.align		4
.L_67:
        /*0154*/ 	.word	index@(_ZN7cutlass13device_kernelIN5flash19enable_sm80_to_sm89INS1_16FlashAttnFwdSm80INS1_25CollectiveMainloopFwdSm80ILi4ELi1ELb0EN4cute5tupleIJNS5_1CILi128EEENS7_ILi96EEENS7_ILi64EEEEEELi64ENS_10bfloat16_tEfNS_4arch4Sm80ELb0ELb1ELb1ELb0ELb1ELb0ELb1ELb0EEENS1_21CollectiveEpilogueFwdINS6_IJS8_SA_S9_EEENS6_IJNS7_ILi1EEESI_SI_EEESC_SE_Li128ELb0ELb1ELb0ELb0EEENS1_19SingleTileSchedulerILb0ELb0ELb1ELi128EEEEEEEEEvNT_6ParamsE)
        /*0158*/ 	.word	0x00000004


	//----- nvinfo : EIATTR_FRAME_SIZE
	.align		4
.L_68:
        /*015c*/ 	.byte	0x04, 0x11
        /*015e*/ 	.short	(.L_70 - .L_69)
	.align		4
.L_69:
        /*0160*/ 	.word	index@(_ZN7cutlass13device_kernelIN5flash19enable_sm80_to_sm89INS1_16FlashAttnFwdSm80INS1_25CollectiveMainloopFwdSm80ILi4ELi1ELb0EN4cute5tupleIJNS5_1CILi128EEENS7_ILi96EEENS7_ILi64EEEEEELi64ENS_10bfloat16_tEfNS_4arch4Sm80ELb0ELb1ELb1ELb0ELb1ELb0ELb1ELb0EEENS1_21CollectiveEpilogueFwdINS6_IJS8_SA_S9_EEENS6_IJNS7_ILi1EEESI_SI_EEESC_SE_Li128ELb0ELb1ELb0ELb0EEENS1_19SingleTileSchedulerILb0ELb0ELb1ELi128EEEEEEEEEvNT_6ParamsE)
        /*0164*/ 	.word	0x00000000


	//----- nvinfo : EIATTR_REGCOUNT
	.align		4
.L_70:
        /*0168*/ 	.byte	0x04, 0x2f
        /*016a*/ 	.short	(.L_72 - .L_71)
	.align		4
.L_71:
        /*016c*/ 	.word	index@(_ZN7cutlass13device_kernelIN5flash19enable_sm80_to_sm89INS1_16FlashAttnFwdSm80INS1_25CollectiveMainloopFwdSm80ILi4ELi1ELb0EN4cute5tupleIJNS5_1CILi128EEENS7_ILi112EEENS7_ILi64EEEEEELi64ENS_10bfloat16_tEfNS_4arch4Sm80ELb0ELb0ELb1ELb1ELb1ELb1ELb1ELb0EEENS1_21CollectiveEpilogueFwdINS6_IJS8_SA_S9_EEENS6_IJNS7_ILi1EEESI_SI_EEESC_SE_Li128ELb1ELb1ELb0ELb0EEENS1_19SingleTileSchedulerILb1ELb0ELb1ELi128EEEEEEEEEvNT_6ParamsE)
        /*0170*/ 	.word	0x00000004


	//----- nvinfo : EIATTR_FRAME_SIZE
	.align		4
.L_72:
        /*0174*/ 	.byte	0x04, 0x11
        /*0176*/ 	.short	(.L_74 - .L_73)
	.align		4
.L_73:
        /*0178*/ 	.word	index@(_ZN7cutlass13device_kernelIN5flash19enable_sm80_to_sm89INS1_16FlashAttnFwdSm80INS1_25CollectiveMainloopFwdSm80ILi4ELi1ELb0EN4cute5tupleIJNS5_1CILi128EEENS7_ILi112EEENS7_ILi64EEEEEELi64ENS_10bfloat16_tEfNS_4arch4Sm80ELb0ELb0ELb1ELb1ELb1ELb1ELb1ELb0EEENS1_21CollectiveEpilogueFwdINS6_IJS8_SA_S9_EEENS6_IJNS7_ILi1EEESI_SI_EEESC_SE_Li128ELb1ELb1ELb0ELb0EEENS1_19SingleTileSchedulerILb1ELb0ELb1ELi128EEEEEEEEEvNT_6ParamsE)
        /*017c*/ 	.word	0x00000000


	//----- nvinfo : EIATTR_REGCOUNT
	.align		4
.L_74:
        /*0180*/ 	.byte	0x04, 0x2f
        /*0182*/ 	.short	(.L_76 - .L_75)
	.align		4
.L_75:
        /*0184*/ 	.word	index@(_ZN7cutlass13device_kernelIN5flash19enable_sm80_to_sm89INS1_16FlashAttnFwdSm80INS1_25CollectiveMainloopFwdSm80ILi4ELi1ELb0EN4cute5tupleIJNS5_1CILi128EEENS7_ILi112EEENS7_ILi64EEEEEELi64ENS_10bfloat16_tEfNS_4arch4Sm80ELb0ELb0ELb1ELb1ELb1ELb0ELb1ELb0EEENS1_21CollectiveEpilogueFwdINS6_IJS8_SA_S9_EEENS6_IJNS7_ILi1EEESI_SI_EEESC_SE_Li128ELb1ELb1ELb0ELb0EEENS1_19SingleTileSchedulerILb1ELb0ELb1ELi128EEEEEEEEEvNT_6ParamsE)
        /*0188*/ 	.word	0x00000004


	//----- nvinfo : EIATTR_FRAME_SIZE
	.align		4
.L_76:
        /*018c*/ 	.byte	0x04, 0x11
        /*018e*/ 	.short	(.L_78 - .L_77)
	.align		4
.L_77:
        /*0190*/ 	.word	index@(_ZN7cutlass13device_kernelIN5flash19enable_sm80_to_sm89INS1_16FlashAttnFwdSm80INS1_25CollectiveMainloopFwdSm80ILi4ELi1ELb0EN4cute5tupleIJNS5_1CILi128EEENS7_ILi112EEENS7_ILi64EEEEEELi64ENS_10bfloat16_tEfNS_4arch4Sm80ELb0ELb0ELb1ELb1ELb1ELb0ELb1ELb0EEENS1_21CollectiveEpilogueFwdINS6_IJS8_SA_S9_EEENS6_IJNS7_ILi1EEESI_SI_EEESC_SE_Li128ELb1ELb1ELb0ELb0EEENS1_19SingleTileSchedulerILb1ELb0ELb1ELi128EEEEEEEEEvNT_6ParamsE)
        /*0194*/ 	.word	0x00000000


	//----- nvinfo : EIATTR_REGCOUNT
	.align		4
.L_78:
        /*0198*/ 	.byte	0x04, 0x2f
        /*019a*/ 	.short	(.L_80 - .L_79)
	.align		4
.L_79:
        /*019c*/ 	.word	index@(_ZN7cutlass13device_kernelIN5flash19enable_sm80_to_sm89INS1_16FlashAttnFwdSm80INS1_25CollectiveMainloopFwdSm80ILi4ELi1ELb0EN4cute5tupleIJNS5_1CILi128EEENS7_ILi112EEENS7_ILi64EEEEEELi64ENS_10bfloat16_tEfNS_4arch4Sm80ELb0ELb0ELb1ELb0ELb1ELb0ELb1ELb0EEENS1_21CollectiveEpilogueFwdINS6_IJS8_SA_S9_EEENS6_IJNS7_ILi1EEESI_SI_EEESC_SE_Li128ELb0ELb1ELb0ELb0EEENS1_19SingleTileSchedulerILb0ELb0ELb1ELi128EEEEEEEEEvNT_6ParamsE)
        /*01a0*/ 	.word	0x00000004


	//----- nvinfo : EIATTR_FRAME_SIZE
	.align		4
.L_80:
        /*01a4*/ 	.byte	0x04, 0x11
        /*01a6*/ 	.short	(.L_82 - .L_81)
	.align		4
.L_81:
        /*01a8*/ 	.word	index@(_ZN7cutlass13device_kernelIN5flash19enable_sm80_to_sm89INS1_16FlashAttnFwdSm80INS1_25CollectiveMainloopFwdSm80ILi4ELi1ELb0EN4cute5tupleIJNS5_1CILi128EEENS7_ILi112EEENS7_ILi64EEEEEELi64ENS_10bfloat16_tEfNS_4arch4Sm80ELb0ELb0ELb1ELb0ELb1ELb0ELb1ELb0EEENS1_21CollectiveEpilogueFwdINS6_IJS8_SA_S9_EEENS6_IJNS7_ILi1EEESI_SI_EEESC_SE_Li128ELb0ELb1ELb0ELb0EEENS1_19SingleTileSchedulerILb0ELb0ELb1ELi128EEEEEEEEEvNT_6ParamsE)
        /*01ac*/ 	.word	0x00000000


	//----- nvinfo : EIATTR_MIN_STACK_SIZE
	.align		4
.L_82:
        /*01b0*/ 	.byte	0x04, 0x12
        /*01b2*/ 	.short	(.L_84 - .L_83)
	.align		4
.L_83:
        /*01b4*/ 	.word	index@(_ZN7cutlass13device_kernelIN5flash19enable_sm80_to_sm89INS1_16FlashAttnFwdSm80INS1_25CollectiveMainloopFwdSm80ILi4ELi1ELb0EN4cute5tupleIJNS5_1CILi128EEENS7_ILi112EEENS7_ILi64EEEEEELi64ENS_10bfloat16_tEfNS_4arch4Sm80ELb0ELb0ELb1ELb0ELb1ELb0ELb1ELb0EEENS1_21CollectiveEpilogueFwdINS6_IJS8_SA_S9_EEENS6_IJNS7_ILi1EEESI_SI_EEESC_SE_Li128ELb0ELb1ELb0ELb0EEENS1_19SingleTileSchedulerILb0ELb0ELb1ELi128EEEEEEEEEvNT_6ParamsE)
        /*01b8*/ 	.word	0x00000000


	//----- nvinfo : EIATTR_MIN_STACK_SIZE
	.align		4
.L_84:
        /*01bc*/ 	.byte	0x04, 0x12
        /*01be*/ 	.short	(.L_86 - .L_85)
	.align		4
.L_85:
        /*01c0*/ 	.word	index@(_ZN7cutlass13device_kernelIN5flash19enable_sm80_to_sm89INS1_16FlashAttnFwdSm80INS1_25CollectiveMainloopFwdSm80ILi4ELi1ELb0EN4cute5tupleIJNS5_1CILi128EEENS7_ILi112EEENS7_ILi64EEEEEELi64ENS_10bfloat16_tEfNS_4arch4Sm80ELb0ELb0ELb1ELb1ELb1ELb0ELb1ELb0EEENS1_21CollectiveEpilogueFwdINS6_IJS8_SA_S9_EEENS6_IJNS7_ILi1EEESI_SI_EEESC_SE_Li128ELb1ELb1ELb0ELb0EEENS1_19SingleTileSchedulerILb1ELb0ELb1ELi128EEEEEEEEEvNT_6ParamsE)
        /*01c4*/ 	.word	0x00000000


	//----- nvinfo : EIATTR_MIN_STACK_SIZE
	.align		4
.L_86:
        /*01c8*/ 	.byte	0x04, 0x12
        /*01ca*/ 	.short	(.L_88 - .L_87)
	.align		4
.L_87:
        /*01cc*/ 	.word	index@(_ZN7cutlass13device_kernelIN5flash19enable_sm80_to_sm89INS1_16FlashAttnFwdSm80INS1_25CollectiveMainloopFwdSm80ILi4ELi1ELb0EN4cute5tupleIJNS5_1CILi128EEENS7_ILi112EEENS7_ILi64EEEEEELi64ENS_10bfloat16_tEfNS_4arch4Sm80ELb0ELb0ELb1ELb1ELb1ELb1ELb1ELb0EEENS1_21CollectiveEpilogueFwdINS6_IJS8_SA_S9_EEENS6_IJNS7_ILi1EEESI_SI_EEESC_SE_Li128ELb1ELb1ELb0ELb0EEENS1_19SingleTileSchedulerILb1ELb0ELb1ELi128EEEEEEEEEvNT_6ParamsE)
        /*01d0*/ 	.word	0x00000000


	//----- nvinfo : EIATTR_MIN_STACK_SIZE
	.align		4
.L_88:
        /*01d4*/ 	.byte	0x04, 0x12
        /*01d6*/ 	.short	(.L_90 - .L_89)
	.align		4
.L_89:
        /*01d8*/ 	.word	index@(_ZN7cutlass13device_kernelIN5flash19enable_sm80_to_sm89INS1_16FlashAttnFwdSm80INS1_25CollectiveMainloopFwdSm80ILi4ELi1ELb0EN4cute5tupleIJNS5_1CILi128EEENS7_ILi96EEENS7_ILi64EEEEEELi64ENS_10bfloat16_tEfNS_4arch4Sm80ELb0ELb1ELb1ELb0ELb1ELb0ELb1ELb0EEENS1_21CollectiveEpilogueFwdINS6_IJS8_SA_S9_EEENS6_IJNS7_ILi1EEESI_SI_EEESC_SE_Li128ELb0ELb1ELb0ELb0EEENS1_19SingleTileSchedulerILb0ELb0ELb1ELi128EEEEEEEEEvNT_6ParamsE)
        /*01dc*/ 	.word	0x00000000


	//----- nvinfo : EIATTR_MIN_STACK_SIZE
	.align		4
.L_90:
        /*01e0*/ 	.byte	0x04, 0x12
        /*01e2*/ 	.short	(.L_92 - .L_91)
	.align		4
.L_91:
        /*01e4*/ 	.word	index@(_ZN7cutlass13device_kernelIN5flash19enable_sm80_to_sm89INS1_16FlashAttnFwdSm80INS1_25CollectiveMainloopFwdSm80ILi4ELi1ELb0EN4cute5tupleIJNS5_1CILi128EEENS7_ILi96EEENS7_ILi64EEEEEELi64ENS_10bfloat16_tEfNS_4arch4Sm80ELb0ELb1ELb1ELb1ELb1ELb0ELb1ELb0EEENS1_21CollectiveEpilogueFwdINS6_IJS8_SA_S9_EEENS6_IJNS7_ILi1EEESI_SI_EEESC_SE_Li128ELb1ELb1ELb0ELb0EEENS1_19SingleTileSchedulerILb1ELb0ELb1ELi128EEEEEEEEEvNT_6ParamsE)
        /*01e8*/ 	.word	0x00000000


	//----- nvinfo : EIATTR_MIN_STACK_SIZE
	.align		4
.L_92:
        /*01ec*/ 	.byte	0x04, 0x12
        /*01ee*/ 	.short	(.L_94 - .L_93)
	.align		4
.L_93:
        /*01f0*/ 	.word	index@(_ZN7cutlass13device_kernelIN5flash19enable_sm80_to_sm89INS1_16FlashAttnFwdSm80INS1_25CollectiveMainloopFwdSm80ILi4ELi1ELb0EN4cute5tupleIJNS5_1CILi128EEENS7_ILi96EEENS7_ILi64EEEEEELi64ENS_10bfloat16_tEfNS_4arch4Sm80ELb0ELb1ELb1ELb1ELb1ELb1ELb1ELb0EEENS1_21CollectiveEpilogueFwdINS6_IJS8_SA_S9_EEENS6_IJNS7_ILi1EEESI_SI_EEESC_SE_Li128ELb1ELb1ELb0ELb0EEENS1_19SingleTileSchedulerILb1ELb0ELb1ELi128EEEEEEEEEvNT_6ParamsE)
        /*01f4*/ 	.word	0x00000000


	//----- nvinfo : EIATTR_MIN_STACK_SIZE
	.align		4
.L_94:
        /*01f8*/ 	.byte	0x04, 0x12
        /*01fa*/ 	.short	(.L_96 - .L_95)
	.align		4
.L_95:
        /*01fc*/ 	.word	index@(_ZN7cutlass13device_kernelIN5flash19enable_sm80_to_sm89INS1_16FlashAttnFwdSm80INS1_25CollectiveMainloopFwdSm80ILi4ELi1ELb0EN4cute5tupleIJNS5_1CILi128EEENS7_ILi112EEENS7_ILi64EEEEEELi64ENS_10bfloat16_tEfNS_4arch4Sm80ELb1ELb0ELb1ELb0ELb1ELb0ELb1ELb0EEENS1_21CollectiveEpilogueFwdINS6_IJS8_SA_S9_EEENS6_IJNS7_ILi1EEESI_SI_EEESC_SE_Li128ELb0ELb1ELb0ELb0EEENS1_30DynamicPersistentTileSchedulerILi128ELi128ELb0ELb1ELb0EEEEEEEEEvNT_6ParamsE)
        /*0200*/ 	.word	0x00000000


	//----- nvinfo : EIATTR_MIN_STACK_SIZE
	.align		4
.L_96:
        /*0204*/ 	.byte	0x04, 0x12
        /*0206*/ 	.short	(.L_98 - .L_97)
	.align		4
.L_97:
        /*0208*/ 	.word	index@(_ZN7cutlass13device_kernelIN5flash19enable_sm80_to_sm89INS1_16FlashAttnFwdSm80INS1_25CollectiveMainloopFwdSm80ILi4ELi1ELb0EN4cute5tupleIJNS5_1CILi128EEENS7_ILi112EEENS7_ILi64EEEEEELi64ENS_10bfloat16_tEfNS_4arch4Sm80ELb1ELb0ELb1ELb1ELb1ELb0ELb1ELb0EEENS1_21CollectiveEpilogueFwdINS6_IJS8_SA_S9_EEENS6_IJNS7_ILi1EEESI_SI_EEESC_SE_Li128ELb1ELb1ELb0ELb0EEENS1_19SingleTileSchedulerILb1ELb0ELb1ELi128EEEEEEEEEvNT_6ParamsE)
        /*020c*/ 	.word	0x00000000


	//----- nvinfo : EIATTR_MIN_STACK_SIZE
	.align		4
.L_98:
        /*0210*/ 	.byte	0x04, 0x12
        /*0212*/ 	.short	(.L_100 - .L_99)
	.align		4
.L_99:
        /*0214*/ 	.word	index@(_ZN7cutlass13device_kernelIN5flash19enable_sm80_to_sm89INS1_16FlashAttnFwdSm80INS1_25CollectiveMainloopFwdSm80ILi4ELi1ELb0EN4cute5tupleIJNS5_1CILi128EEENS7_ILi112EEENS7_ILi64EEEEEELi64ENS_10bfloat16_tEfNS_4arch4Sm80ELb1ELb0ELb1ELb1ELb1ELb1ELb1ELb0EEENS1_21CollectiveEpilogueFwdINS6_IJS8_SA_S9_EEENS6_IJNS7_ILi1EEESI_SI_EEESC_SE_Li128ELb1ELb1ELb0ELb0EEENS1_19SingleTileSchedulerILb1ELb0ELb1ELi128EEEEEEEEEvNT_6ParamsE)
        /*0218*/ 	.word	0x00000000


	//----- nvinfo : EIATTR_MIN_STACK_SIZE
	.align		4
.L_100:
        /*021c*/ 	.byte	0x04, 0x12
        /*021e*/ 	.short	(.L_102 - .L_101)
	.align		4
.L_101:
        /*0220*/ 	.word	index@(_ZN7cutlass13device_kernelIN5flash19enable_sm80_to_sm89INS1_16FlashAttnFwdSm80INS1_25CollectiveMainloopFwdSm80ILi4ELi1ELb0EN4cute5tupleIJNS5_1CILi128EEENS7_ILi112EEENS7_ILi64EEEEEELi64ENS_10bfloat16_tEfNS_4arch4Sm80ELb0ELb0ELb0ELb0ELb1ELb0ELb1ELb0EEENS1_21CollectiveEpilogueFwdINS6_IJS8_SA_S9_EEENS6_IJNS7_ILi1EEESI_SI_EEESC_SE_Li128ELb0ELb1ELb0ELb0EEENS1_19SingleTileSchedulerILb0ELb0ELb1ELi128EEEEEEEEEvNT_6ParamsE)
        /*0224*/ 	.word	0x00000000


	//----- nvinfo : EIATTR_MIN_STACK_SIZE
	.align		4
.L_102:
        /*0228*/ 	.byte	0x04, 0x12
        /*022a*/ 	.short	(.L_104 - .L_103)
	.align		4
.L_103:
        /*022c*/ 	.word	index@(_ZN7cutlass13device_kernelIN5flash19enable_sm80_to_sm89INS1_16FlashAttnFwdSm80INS1_25CollectiveMainloopFwdSm80ILi4ELi1ELb0EN4cute5tupleIJNS5_1CILi128EEENS7_ILi112EEENS7_ILi64EEEEEELi64ENS_10bfloat16_tEfNS_4arch4Sm80ELb0ELb0ELb0ELb1ELb1ELb0ELb1ELb0EEENS1_21CollectiveEpilogueFwdINS6_IJS8_SA_S9_EEENS6_IJNS7_ILi1EEESI_SI_EEESC_SE_Li128ELb1ELb1ELb0ELb0EEENS1_19SingleTileSchedulerILb1ELb0ELb1ELi128EEEEEEEEEvNT_6ParamsE)
        /*0230*/ 	.word	0x00000000


	//----- nvinfo : EIATTR_MIN_STACK_SIZE
	.align		4
.L_104:
        /*0234*/ 	.byte	0x04, 0x12
        /*0236*/ 	.short	(.L_106 - .L_105)
	.align		4
.L_105:
        /*0238*/ 	.word	index@(_ZN7cutlass13device_kernelIN5flash19enable_sm80_to_sm89INS1_16FlashAttnFwdSm80INS1_25CollectiveMainloopFwdSm80ILi4ELi1ELb0EN4cute5tupleIJNS5_1CILi128EEENS7_ILi112EEENS7_ILi64EEEEEELi64ENS_10bfloat16_tEfNS_4arch4Sm80ELb0ELb0ELb0ELb1ELb1ELb1ELb1ELb0EEENS1_21CollectiveEpilogueFwdINS6_IJS8_SA_S9_EEENS6_IJNS7_ILi1EEESI_SI_EEESC_SE_Li128ELb1ELb1ELb0ELb0EEENS1_19SingleTileSchedulerILb1ELb0ELb1ELi128EEEEEEEEEvNT_6ParamsE)
        /*023c*/ 	.word	0x00000000


	//----- nvinfo : EIATTR_MIN_STACK_SIZE
	.align		4
.L_106:
        /*0240*/ 	.byte	0x04, 0x12
        /*0242*/ 	.short	(.L_108 - .L_107)
	.align		4
.L_107:
        /*0244*/ 	.word	index@(_ZN7cutlass13device_kernelIN5flash19enable_sm80_to_sm89INS1_16FlashAttnFwdSm80INS1_25CollectiveMainloopFwdSm80ILi4ELi1ELb0EN4cute5tupleIJNS5_1CILi128EEENS7_ILi96EEENS7_ILi64EEEEEELi64ENS_10bfloat16_tEfNS_4arch4Sm80ELb0ELb1ELb0ELb0ELb1ELb0ELb1ELb0EEENS1_21CollectiveEpilogueFwdINS6_IJS8_SA_S9_EEENS6_IJNS7_ILi1EEESI_SI_EEESC_SE_Li128ELb0ELb1ELb0ELb0EEENS1_19SingleTileSchedulerILb0ELb0ELb1ELi128EEEEEEEEEvNT_6ParamsE)
        /*0248*/ 	.word	0x00000000


	//----- nvinfo : EIATTR_MIN_STACK_SIZE
	.align		4
.L_108:
        /*024c*/ 	.byte	0x04, 0x12
        /*024e*/ 	.short	(.L_110 - .L_109)
	.align		4
.L_109:
        /*0250*/ 	.word	index@(_ZN7cutlass13device_kernelIN5flash19enable_sm80_to_sm89INS1_16FlashAttnFwdSm80INS1_25CollectiveMainloopFwdSm80ILi4ELi1ELb0EN4cute5tupleIJNS5_1CILi128EEENS7_ILi96EEENS7_ILi64EEEEEELi64ENS_10bfloat16_tEfNS_4arch4Sm80ELb0ELb1ELb0ELb1ELb1ELb0ELb1ELb0EEENS1_21CollectiveEpilogueFwdINS6_IJS8_SA_S9_EEENS6_IJNS7_ILi1EEESI_SI_EEESC_SE_Li128ELb1ELb1ELb0ELb0EEENS1_19SingleTileSchedulerILb1ELb0ELb1ELi128EEEEEEEEEvNT_6ParamsE)
        /*0254*/ 	.word	0x00000000


	//----- nvinfo : EIATTR_MIN_STACK_SIZE
	.align		4
.L_110:
        /*0258*/ 	.byte	0x04, 0x12
        /*025a*/ 	.short	(.L_112 - .L_111)
	.align		4
.L_111:
        /*025c*/ 	.word	index@(_ZN7cutlass13device_kernelIN5flash19enable_sm80_to_sm89INS1_16FlashAttnFwdSm80INS1_25CollectiveMainloopFwdSm80ILi4ELi1ELb0EN4cute5tupleIJNS5_1CILi128EEENS7_ILi96EEENS7_ILi64EEEEEELi64ENS_10bfloat16_tEfNS_4arch4Sm80ELb0ELb1ELb0ELb1ELb1ELb1ELb1ELb0EEENS1_21CollectiveEpilogueFwdINS6_IJS8_SA_S9_EEENS6_IJNS7_ILi1EEESI_SI_EEESC_SE_Li128ELb1ELb1ELb0ELb0EEENS1_19SingleTileSchedulerILb1ELb0ELb1ELi128EEEEEEEEEvNT_6ParamsE)
        /*0260*/ 	.word	0x00000000


	//----- nvinfo : EIATTR_MIN_STACK_SIZE
	.align		4
.L_112:
        /*0264*/ 	.byte	0x04, 0x12
        /*0266*/ 	.short	(.L_114 - .L_113)
	.align		4
.L_113:
        /*0268*/ 	.word	index@(_ZN7cutlass13device_kernelIN5flash19enable_sm80_to_sm89INS1_16FlashAttnFwdSm80INS1_25CollectiveMainloopFwdSm80ILi4ELi1ELb0EN4cute5tupleIJNS5_1CILi128EEENS7_ILi112EEENS7_ILi64EEEEEELi64ENS_10bfloat16_tEfNS_4arch4Sm80ELb1ELb0ELb0ELb0ELb1ELb0ELb1ELb0EEENS1_21CollectiveEpilogueFwdINS6_IJS8_SA_S9_EEENS6_IJNS7_ILi1EEESI_SI_EEESC_SE_Li128ELb0ELb1ELb0ELb0EEENS1_30DynamicPersistentTileSchedulerILi128ELi128ELb0ELb1ELb0EEEEEEEEEvNT_6ParamsE)
        /*026c*/ 	.word	0x00000000


	//----- nvinfo : EIATTR_MIN_STACK_SIZE
	.align		4
.L_114:
        /*0270*/ 	.byte	0x04, 0x12
        /*0272*/ 	.short	(.L_116 - .L_115)
	.align		4
.L_115:
        /*0274*/ 	.word	index@(_ZN7cutlass13device_kernelIN5flash19enable_sm80_to_sm89INS1_16FlashAttnFwdSm80INS1_25CollectiveMainloopFwdSm80ILi4ELi1ELb0EN4cute5tupleIJNS5_1CILi128EEENS7_ILi112EEENS7_ILi64EEEEEELi64ENS_10bfloat16_tEfNS_4arch4Sm80ELb1ELb0ELb0ELb1ELb1ELb0ELb1ELb0EEENS1_21CollectiveEpilogueFwdINS6_IJS8_SA_S9_EEENS6_IJNS7_ILi1EEESI_SI_EEESC_SE_Li128ELb1ELb1ELb0ELb0EEENS1_19SingleTileSchedulerILb1ELb0ELb1ELi128EEEEEEEEEvNT_6ParamsE)
        /*0278*/ 	.word	0x00000000


	//----- nvinfo : EIATTR_MIN_STACK_SIZE
	.align		4
.L_116:
        /*027c*/ 	.byte	0x04, 0x12
        /*027e*/ 	.short	(.L_118 - .L_117)
	.align		4
.L_117:
        /*0280*/ 	.word	index@(_ZN7cutlass13device_kernelIN5flash19enable_sm80_to_sm89INS1_16FlashAttnFwdSm80INS1_25CollectiveMainloopFwdSm80ILi4ELi1ELb0EN4cute5tupleIJNS5_1CILi128EEENS7_ILi112EEENS7_ILi64EEEEEELi64ENS_10bfloat16_tEfNS_4arch4Sm80ELb1ELb0ELb0ELb1ELb1ELb1ELb1ELb0EEENS1_21CollectiveEpilogueFwdINS6_IJS8_SA_S9_EEENS6_IJNS7_ILi1EEESI_SI_EEESC_SE_Li128ELb1ELb1ELb0ELb0EEENS1_19SingleTileSchedulerILb1ELb0ELb1ELi128EEEEEEEEEvNT_6ParamsE)
        /*0284*/ 	.word	0x00000000
.L_118:


//--------------------- .nv.compat                --------------------------
	.section	.nv.compat,"",@"SHT_CUDA_COMPAT_INFO"
	.align	4
        /*0000*/ 	.byte	0x02, 0x09, 0x01, 0x00, 0x02, 0x02, 0x01, 0x00, 0x02, 0x05, 0x05, 0x00, 0x03, 0x07, 0x01, 0x01
        /*0010*/ 	.byte	0x02, 0x03, 0x00, 0x00, 0x02, 0x06, 0x01, 0x00, 0x04, 0x0b, 0x08, 0x00, 0x00, 0x00, 0x00, 0x00
        /*0020*/ 	.byte	0x00, 0x00, 0x00, 0x00


//--------------------- .nv.info._ZN7cutlass13device_kernelIN5flash19enable_sm80_to_sm89INS1_16FlashAttnFwdSm80INS1_25CollectiveMainloopFwdSm80ILi4ELi1ELb0EN4cute5tupleIJNS5_1CILi128EEENS7_ILi112EEENS7_ILi64EEEEEELi64ENS_10bfloat16_tEfNS_4arch4Sm80ELb0ELb0ELb1ELb0ELb1ELb0ELb1ELb0EEENS1_21CollectiveEpilogueFwdINS6_IJS8_SA_S9_EEENS6_IJNS7_ILi1EEESI_SI_EEESC_SE_Li128ELb0ELb1ELb0ELb0EEENS1_19SingleTileSchedulerILb0ELb0ELb1ELi128EEEEEEEEEvNT_6ParamsE --------------------------
	.section	.nv.info._ZN7cutlass13device_kernelIN5flash19enable_sm80_to_sm89INS1_16FlashAttnFwdSm80INS1_25CollectiveMainloopFwdSm80ILi4ELi1ELb0EN4cute5tupleIJNS5_1CILi128EEENS7_ILi112EEENS7_ILi64EEEEEELi64ENS_10bfloat16_tEfNS_4arch4Sm80ELb0ELb0ELb1ELb0ELb1ELb0ELb1ELb0EEENS1_21CollectiveEpilogueFwdINS6_IJS8_SA_S9_EEENS6_IJNS7_ILi1EEESI_SI_EEESC_SE_Li128ELb0ELb1ELb0ELb0EEENS1_19SingleTileSchedulerILb0ELb0ELb1ELi128EEEEEEEEEvNT_6ParamsE,"",@"SHT_CUDA_INFO"
	.sectionflags	@""
	.align	4


	//----- nvinfo : EIATTR_CUDA_API_VERSION
	.align		4
        /*0000*/ 	.byte	0x04, 0x37
        /*0002*/ 	.short	(.L_120 - .L_119)
.L_119:
        /*0004*/ 	.word	0x00000082


	//----- nvinfo : EIATTR_KPARAM_INFO
	.align		4
.L_120:
        /*0008*/ 	.byte	0x04, 0x17
        /*000a*/ 	.short	(.L_122 - .L_121)
.L_121:
        /*000c*/ 	.word	0x00000000
        /*0010*/ 	.short	0x0000
        /*0012*/ 	.short	0x0000
        /*0014*/ 	.byte	0x00, 0xf0, 0x61, 0x10


	//----- nvinfo : EIATTR_SPARSE_MMA_MASK
	.align		4
.L_122:
        /*0018*/ 	.byte	0x03, 0x50
        /*001a*/ 	.short	0x0000


	//----- nvinfo : EIATTR_MAXREG_COUNT
	.align		4
        /*001c*/ 	.byte	0x03, 0x1b
        /*001e*/ 	.short	0x00ff


	//----- nvinfo : EIATTR_MERCURY_ISA_VERSION
	.align		4
        /*0020*/ 	.byte	0x03, 0x5f
        /*0022*/ 	.short	0x0101


	//----- nvinfo : EIATTR_EXIT_INSTR_OFFSETS
	.align		4
        /*0024*/ 	.byte	0x04, 0x1c
        /*0026*/ 	.short	(.L_124 - .L_123)


	//   ....[0]....
.L_123:
        /*0028*/ 	.word	0x00000010


	//----- nvinfo : EIATTR_MAX_THREADS
	.align		4
.L_124:
        /*002c*/ 	.byte	0x04, 0x05
        /*002e*/ 	.short	(.L_126 - .L_125)
.L_125:
        /*0030*/ 	.word	0x00000080
        /*0034*/ 	.word	0x00000001
        /*0038*/ 	.word	0x00000001


	//----- nvinfo : EIATTR_CBANK_PARAM_SIZE
	.align		4
.L_126:
        /*003c*/ 	.byte	0x03, 0x19
        /*003e*/ 	.short	0x0418


	//----- nvinfo : EIATTR_PARAM_CBANK
	.align		4
        /*0040*/ 	.byte	0x04, 0x0a
        /*0042*/ 	.short	(.L_128 - .L_127)
	.align		4
.L_127:
        /*0044*/ 	.word	index@(.nv.constant0._ZN7cutlass13device_kernelIN5flash19enable_sm80_to_sm89INS1_16FlashAttnFwdSm80INS1_25CollectiveMainloopFwdSm80ILi4ELi1ELb0EN4cute5tupleIJNS5_1CILi128EEENS7_ILi112EEENS7_ILi64EEEEEELi64ENS_10bfloat16_tEfNS_4arch4Sm80ELb0ELb0ELb1ELb0ELb1ELb0ELb1ELb0EEENS1_21CollectiveEpilogueFwdINS6_IJS8_SA_S9_EEENS6_IJNS7_ILi1EEESI_SI_EEESC_SE_Li128ELb0ELb1ELb0ELb0EEENS1_19SingleTileSchedulerILb0ELb0ELb1ELi128EEEEEEEEEvNT_6ParamsE)
        /*0048*/ 	.short	0x0210
        /*004a*/ 	.short	0x0418


	//----- nvinfo : EIATTR_SW_WAR
	.align		4
.L_128:
        /*004c*/ 	.byte	0x04, 0x36
        /*004e*/ 	.short	(.L_130 - .L_129)
.L_129:
        /*0050*/ 	.word	0x00000008
.L_130:


//--------------------- .nv.info._ZN7cutlass13device_kernelIN5flash19enable_sm80_to_sm89INS1_16FlashAttnFwdSm80INS1_25CollectiveMainloopFwdSm80ILi4ELi1ELb0EN4cute5tupleIJNS5_1CILi128EEENS7_ILi112EEENS7_ILi64EEEEEELi64ENS_10bfloat16_tEfNS_4arch4Sm80ELb0ELb0ELb1ELb1ELb1ELb0ELb1ELb0EEENS1_21CollectiveEpilogueFwdINS6_IJS8_SA_S9_EEENS6_IJNS7_ILi1EEESI_SI_EEESC_SE_Li128ELb1ELb1ELb0ELb0EEENS1_19SingleTileSchedulerILb1ELb0ELb1ELi128EEEEEEEEEvNT_6ParamsE --------------------------
	.section	.nv.info._ZN7cutlass13device_kernelIN5flash19enable_sm80_to_sm89INS1_16FlashAttnFwdSm80INS1_25CollectiveMainloopFwdSm80ILi4ELi1ELb0EN4cute5tupleIJNS5_1CILi128EEENS7_ILi112EEENS7_ILi64EEEEEELi64ENS_10bfloat16_tEfNS_4arch4Sm80ELb0ELb0ELb1ELb1ELb1ELb0ELb1ELb0EEENS1_21CollectiveEpilogueFwdINS6_IJS8_SA_S9_EEENS6_IJNS7_ILi1EEESI_SI_EEESC_SE_Li128ELb1ELb1ELb0ELb0EEENS1_19SingleTileSchedulerILb1ELb0ELb1ELi128EEEEEEEEEvNT_6ParamsE,"",@"SHT_CUDA_INFO"
	.sectionflags	@""
	.align	4


	//----- nvinfo : EIATTR_CUDA_API_VERSION
	.align		4
        /*0000*/ 	.byte	0x04, 0x37
        /*0002*/ 	.short	(.L_132 - .L_131)
.L_131:
        /*0004*/ 	.word	0x00000082


	//----- nvinfo : EIATTR_KPARAM_INFO
	.align		4
.L_132:
        /*0008*/ 	.byte	0x04, 0x17
        /*000a*/ 	.short	(.L_134 - .L_133)
.L_133:
        /*000c*/ 	.word	0x00000000
        /*0010*/ 	.short	0x0000
        /*0012*/ 	.short	0x0000
        /*0014*/ 	.byte	0x00, 0xf0, 0x61, 0x10


	//----- nvinfo : EIATTR_SPARSE_MMA_MASK
	.align		4
.L_134:
        /*0018*/ 	.byte	0x03, 0x50
        /*001a*/ 	.short	0x0000


	//----- nvinfo : EIATTR_MAXREG_COUNT
	.align		4
        /*001c*/ 	.byte	0x03, 0x1b
        /*001e*/ 	.short	0x00ff


	//----- nvinfo : EIATTR_MERCURY_ISA_VERSION
	.align		4
        /*0020*/ 	.byte	0x03, 0x5f
        /*0022*/ 	.short	0x0101


	//----- nvinfo : EIATTR_EXIT_INSTR_OFFSETS
	.align		4
        /*0024*/ 	.byte	0x04, 0x1c
        /*0026*/ 	.short	(.L_136 - .L_135)


	//   ....[0]....
.L_135:
        /*0028*/ 	.word	0x00000010


	//----- nvinfo : EIATTR_MAX_THREADS
	.align		4
.L_136:
        /*002c*/ 	.byte	0x04, 0x05
        /*002e*/ 	.short	(.L_138 - .L_137)
.L_137:
        /*0030*/ 	.word	0x00000080
        /*0034*/ 	.word	0x00000001
        /*0038*/ 	.word	0x00000001


	//----- nvinfo : EIATTR_CBANK_PARAM_SIZE
	.align		4
.L_138:
        /*003c*/ 	.byte	0x03, 0x19
        /*003e*/ 	.short	0x0418


	//----- nvinfo : EIATTR_PARAM_CBANK
	.align		4
        /*0040*/ 	.byte	0x04, 0x0a
        /*0042*/ 	.short	(.L_140 - .L_139)
	.align		4
.L_139:
        /*0044*/ 	.word	index@(.nv.constant0._ZN7cutlass13device_kernelIN5flash19enable_sm80_to_sm89INS1_16FlashAttnFwdSm80INS1_25CollectiveMainloopFwdSm80ILi4ELi1ELb0EN4cute5tupleIJNS5_1CILi128EEENS7_ILi112EEENS7_ILi64EEEEEELi64ENS_10bfloat16_tEfNS_4arch4Sm80ELb0ELb0ELb1ELb1ELb1ELb0ELb1ELb0EEENS1_21CollectiveEpilogueFwdINS6_IJS8_SA_S9_EEENS6_IJNS7_ILi1EEESI_SI_EEESC_SE_Li128ELb1ELb1ELb0ELb0EEENS1_19SingleTileSchedulerILb1ELb0ELb1ELi128EEEEEEEEEvNT_6ParamsE)
        /*0048*/ 	.short	0x0210
        /*004a*/ 	.short	0x0418


	//----- nvinfo : EIATTR_SW_WAR
	.align		4
.L_140:
        /*004c*/ 	.byte	0x04, 0x36
        /*004e*/ 	.short	(.L_142 - .L_141)
.L_141:
        /*0050*/ 	.word	0x00000008
.L_142:


//--------------------- .nv.info._ZN7cutlass13device_kernelIN5flash19enable_sm80_to_sm89INS1_16FlashAttnFwdSm80INS1_25CollectiveMainloopFwdSm80ILi4ELi1ELb0EN4cute5tupleIJNS5_1CILi128EEENS7_ILi112EEENS7_ILi64EEEEEELi64ENS_10bfloat16_tEfNS_4arch4Sm80ELb0ELb0ELb1ELb1ELb1ELb1ELb1ELb0EEENS1_21CollectiveEpilogueFwdINS6_IJS8_SA_S9_EEENS6_IJNS7_ILi1EEESI_SI_EEESC_SE_Li128ELb1ELb1ELb0ELb0EEENS1_19SingleTileSchedulerILb1ELb0ELb1ELi128EEEEEEEEEvNT_6ParamsE --------------------------
	.section	.nv.info._ZN7cutlass13device_kernelIN5flash19enable_sm80_to_sm89INS1_16FlashAttnFwdSm80INS1_25CollectiveMainloopFwdSm80ILi4ELi1ELb0EN4cute5tupleIJNS5_1CILi128EEENS7_ILi112EEENS7_ILi64EEEEEELi64ENS_10bfloat16_tEfNS_4arch4Sm80ELb0ELb0ELb1ELb1ELb1ELb1ELb1ELb0EEENS1_21CollectiveEpilogueFwdINS6_IJS8_SA_S9_EEENS6_IJNS7_ILi1EEESI_SI_EEESC_SE_Li128ELb1ELb1ELb0ELb0EEENS1_19SingleTileSchedulerILb1ELb0ELb1ELi128EEEEEEEEEvNT_6ParamsE,"",@"SHT_CUDA_INFO"
	.sectionflags	@""
	.align	4


	//----- nvinfo : EIATTR_CUDA_API_VERSION
	.align		4
        /*0000*/ 	.byte	0x04, 0x37
        /*0002*/ 	.short	(.L_144 - .L_143)
.L_143:
        /*0004*/ 	.word	0x00000082


	//----- nvinfo : EIATTR_KPARAM_INFO
	.align		4
.L_144:
        /*0008*/ 	.byte	0x04, 0x17
        /*000a*/ 	.short	(.L_146 - .L_145)
.L_145:
        /*000c*/ 	.word	0x00000000
        /*0010*/ 	.short	0x0000
        /*0012*/ 	.short	0x0000
        /*0014*/ 	.byte	0x00, 0xf0, 0x61, 0x10


	//----- nvinfo : EIATTR_SPARSE_MMA_MASK
	.align		4
.L_146:
        /*0018*/ 	.byte	0x03, 0x50
        /*001a*/ 	.short	0x0000


	//----- nvinfo : EIATTR_MAXREG_COUNT
	.align		4
        /*001c*/ 	.byte	0x03, 0x1b
        /*001e*/ 	.short	0x00ff


	//----- nvinfo : EIATTR_MERCURY_ISA_VERSION
	.align		4
        /*0020*/ 	.byte	0x03, 0x5f
        /*0022*/ 	.short	0x0101


	//----- nvinfo : EIATTR_EXIT_INSTR_OFFSETS
	.align		4
        /*0024*/ 	.byte	0x04, 0x1c
        /*0026*/ 	.short	(.L_148 - .L_147)


	//   ....[0]....
.L_147:
        /*0028*/ 	.word	0x00000010


	//----- nvinfo : EIATTR_MAX_THREADS
	.align		4
.L_148:
        /*002c*/ 	.byte	0x04, 0x05
        /*002e*/ 	.short	(.L_150 - .L_149)
.L_149:
        /*0030*/ 	.word	0x00000080
        /*0034*/ 	.word	0x00000001
        /*0038*/ 	.word	0x00000001


	//----- nvinfo : EIATTR_CBANK_PARAM_SIZE
	.align		4
.L_150:
        /*003c*/ 	.byte	0x03, 0x19
        /*003e*/ 	.short	0x0418


	//----- nvinfo : EIATTR_PARAM_CBANK
	.align		4
        /*0040*/ 	.byte	0x04, 0x0a
        /*0042*/ 	.short	(.L_152 - .L_151)
	.align		4
.L_151:
        /*0044*/ 	.word	index@(.nv.constant0._ZN7cutlass13device_kernelIN5flash19enable_sm80_to_sm89INS1_16FlashAttnFwdSm80INS1_25CollectiveMainloopFwdSm80ILi4ELi1ELb0EN4cute5tupleIJNS5_1CILi128EEENS7_ILi112EEENS7_ILi64EEEEEELi64ENS_10bfloat16_tEfNS_4arch4Sm80ELb0ELb0ELb1ELb1ELb1ELb1ELb1ELb0EEENS1_21CollectiveEpilogueFwdINS6_IJS8_SA_S9_EEENS6_IJNS7_ILi1EEESI_SI_EEESC_SE_Li128ELb1ELb1ELb0ELb0EEENS1_19SingleTileSchedulerILb1ELb0ELb1ELi128EEEEEEEEEvNT_6ParamsE)
        /*0048*/ 	.short	0x0210
        /*004a*/ 	.short	0x0418


	//----- nvinfo : EIATTR_SW_WAR
	.align		4
.L_152:
        /*004c*/ 	.byte	0x04, 0x36
        /*004e*/ 	.short	(.L_154 - .L_153)
.L_153:
        /*0050*/ 	.word	0x00000008
.L_154:


//--------------------- .nv.info._ZN7cutlass13device_kernelIN5flash19enable_sm80_to_sm89INS1_16FlashAttnFwdSm80INS1_25CollectiveMainloopFwdSm80ILi4ELi1ELb0EN4cute5tupleIJNS5_1CILi128EEENS7_ILi96EEENS7_ILi64EEEEEELi64ENS_10bfloat16_tEfNS_4arch4Sm80ELb0ELb1ELb1ELb0ELb1ELb0ELb1ELb0EEENS1_21CollectiveEpilogueFwdINS6_IJS8_SA_S9_EEENS6_IJNS7_ILi1EEESI_SI_EEESC_SE_Li128ELb0ELb1ELb0ELb0EEENS1_19SingleTileSchedulerILb0ELb0ELb1ELi128EEEEEEEEEvNT_6ParamsE --------------------------
	.section	.nv.info._ZN7cutlass13device_kernelIN5flash19enable_sm80_to_sm89INS1_16FlashAttnFwdSm80INS1_25CollectiveMainloopFwdSm80ILi4ELi1ELb0EN4cute5tupleIJNS5_1CILi128EEENS7_ILi96EEENS7_ILi64EEEEEELi64ENS_10bfloat16_tEfNS_4arch4Sm80ELb0ELb1ELb1ELb0ELb1ELb0ELb1ELb0EEENS1_21CollectiveEpilogueFwdINS6_IJS8_SA_S9_EEENS6_IJNS7_ILi1EEESI_SI_EEESC_SE_Li128ELb0ELb1ELb0ELb0EEENS1_19SingleTileSchedulerILb0ELb0ELb1ELi128EEEEEEEEEvNT_6ParamsE,"",@"SHT_CUDA_INFO"
	.sectionflags	@""
	.align	4


	//----- nvinfo : EIATTR_CUDA_API_VERSION
	.align		4
        /*0000*/ 	.byte	0x04, 0x37
        /*0002*/ 	.short	(.L_156 - .L_155)
.L_155:
        /*0004*/ 	.word	0x00000082


	//----- nvinfo : EIATTR_KPARAM_INFO
	.align		4
.L_156:
        /*0008*/ 	.byte	0x04, 0x17
        /*000a*/ 	.short	(.L_158 - .L_157)
.L_157:
        /*000c*/ 	.word	0x00000000
        /*0010*/ 	.short	0x0000
        /*0012*/ 	.short	0x0000
        /*0014*/ 	.byte	0x00, 0xf0, 0x61, 0x10


	//----- nvinfo : EIATTR_SPARSE_MMA_MASK
	.align		4
.L_158:
        /*0018*/ 	.byte	0x03, 0x50
        /*001a*/ 	.short	0x0000


	//----- nvinfo : EIATTR_MAXREG_COUNT
	.align		4
        /*001c*/ 	.byte	0x03, 0x1b
        /*001e*/ 	.short	0x00ff


	//----- nvinfo : EIATTR_MERCURY_ISA_VERSION
	.align		4
        /*0020*/ 	.byte	0x03, 0x5f
        /*0022*/ 	.short	0x0101


	//----- nvinfo : EIATTR_EXIT_INSTR_OFFSETS
	.align		4
        /*0024*/ 	.byte	0x04, 0x1c
        /*0026*/ 	.short	(.L_160 - .L_159)


	//   ....[0]....
.L_159:
        /*0028*/ 	.word	0x00000010


	//----- nvinfo : EIATTR_MAX_THREADS
	.align		4
.L_160:
        /*002c*/ 	.byte	0x04, 0x05
        /*002e*/ 	.short	(.L_162 - .L_161)
.L_161:
        /*0030*/ 	.word	0x00000080
        /*0034*/ 	.word	0x00000001
        /*0038*/ 	.word	0x00000001


	//----- nvinfo : EIATTR_CBANK_PARAM_SIZE
	.align		4
.L_162:
        /*003c*/ 	.byte	0x03, 0x19
        /*003e*/ 	.short	0x0418


	//----- nvinfo : EIATTR_PARAM_CBANK
	.align		4
        /*0040*/ 	.byte	0x04, 0x0a
        /*0042*/ 	.short	(.L_164 - .L_163)
	.align		4
.L_163:
        /*0044*/ 	.word	index@(.nv.constant0._ZN7cutlass13device_kernelIN5flash19enable_sm80_to_sm89INS1_16FlashAttnFwdSm80INS1_25CollectiveMainloopFwdSm80ILi4ELi1ELb0EN4cute5tupleIJNS5_1CILi128EEENS7_ILi96EEENS7_ILi64EEEEEELi64ENS_10bfloat16_tEfNS_4arch4Sm80ELb0ELb1ELb1ELb0ELb1ELb0ELb1ELb0EEENS1_21CollectiveEpilogueFwdINS6_IJS8_SA_S9_EEENS6_IJNS7_ILi1EEESI_SI_EEESC_SE_Li128ELb0ELb1ELb0ELb0EEENS1_19SingleTileSchedulerILb0ELb0ELb1ELi128EEEEEEEEEvNT_6ParamsE)
        /*0048*/ 	.short	0x0210
        /*004a*/ 	.short	0x0418


	//----- nvinfo : EIATTR_SW_WAR
	.align		4
.L_164:
        /*004c*/ 	.byte	0x04, 0x36
        /*004e*/ 	.short	(.L_166 - .L_165)
.L_165:
        /*0050*/ 	.word	0x00000008
.L_166:


//--------------------- .nv.info._ZN7cutlass13device_kernelIN5flash19enable_sm80_to_sm89INS1_16FlashAttnFwdSm80INS1_25CollectiveMainloopFwdSm80ILi4ELi1ELb0EN4cute5tupleIJNS5_1CILi128EEENS7_ILi96EEENS7_ILi64EEEEEELi64ENS_10bfloat16_tEfNS_4arch4Sm80ELb0ELb1ELb1ELb1ELb1ELb0ELb1ELb0EEENS1_21CollectiveEpilogueFwdINS6_IJS8_SA_S9_EEENS6_IJNS7_ILi1EEESI_SI_EEESC_SE_Li128ELb1ELb1ELb0ELb0EEENS1_19SingleTileSchedulerILb1ELb0ELb1ELi128EEEEEEEEEvNT_6ParamsE --------------------------
	.section	.nv.info._ZN7cutlass13device_kernelIN5flash19enable_sm80_to_sm89INS1_16FlashAttnFwdSm80INS1_25CollectiveMainloopFwdSm80ILi4ELi1ELb0EN4cute5tupleIJNS5_1CILi128EEENS7_ILi96EEENS7_ILi64EEEEEELi64ENS_10bfloat16_tEfNS_4arch4Sm80ELb0ELb1ELb1ELb1ELb1ELb0ELb1ELb0EEENS1_21CollectiveEpilogueFwdINS6_IJS8_SA_S9_EEENS6_IJNS7_ILi1EEESI_SI_EEESC_SE_Li128ELb1ELb1ELb0ELb0EEENS1_19SingleTileSchedulerILb1ELb0ELb1ELi128EEEEEEEEEvNT_6ParamsE,"",@"SHT_CUDA_INFO"
	.sectionflags	@""
	.align	4


	//----- nvinfo : EIATTR_CUDA_API_VERSION
	.align		4
        /*0000*/ 	.byte	0x04, 0x37
        /*0002*/ 	.short	(.L_168 - .L_167)
.L_167:
        /*0004*/ 	.word	0x00000082


	//----- nvinfo : EIATTR_KPARAM_INFO
	.align		4
.L_168:
        /*0008*/ 	.byte	0x04, 0x17
        /*000a*/ 	.short	(.L_170 - .L_169)
.L_169:
        /*000c*/ 	.word	0x00000000
        /*0010*/ 	.short	0x0000
        /*0012*/ 	.short	0x0000
        /*0014*/ 	.byte	0x00, 0xf0, 0x61, 0x10


	//----- nvinfo : EIATTR_SPARSE_MMA_MASK
	.align		4
.L_170:
        /*0018*/ 	.byte	0x03, 0x50
        /*001a*/ 	.short	0x0000


	//----- nvinfo : EIATTR_MAXREG_COUNT
	.align		4
        /*001c*/ 	.byte	0x03, 0x1b
        /*001e*/ 	.short	0x00ff


	//----- nvinfo : EIATTR_MERCURY_ISA_VERSION
	.align		4
        /*0020*/ 	.byte	0x03, 0x5f
        /*0022*/ 	.short	0x0101


	//----- nvinfo : EIATTR_EXIT_INSTR_OFFSETS
	.align		4
        /*0024*/ 	.byte	0x04, 0x1c
        /*0026*/ 	.short	(.L_172 - .L_171)


	//   ....[0]....
.L_171:
        /*0028*/ 	.word	0x00000010


	//----- nvinfo : EIATTR_MAX_THREADS
	.align		4
.L_172:
        /*002c*/ 	.byte	0x04, 0x05
        /*002e*/ 	.short	(.L_174 - .L_173)
.L_173:
        /*0030*/ 	.word	0x00000080
        /*0034*/ 	.word	0x00000001
        /*0038*/ 	.word	0x00000001


	//----- nvinfo : EIATTR_CBANK_PARAM_SIZE
	.align		4
.L_174:
        /*003c*/ 	.byte	0x03, 0x19
        /*003e*/ 	.short	0x0418


	//----- nvinfo : EIATTR_PARAM_CBANK
	.align		4
        /*0040*/ 	.byte	0x04, 0x0a
        /*0042*/ 	.short	(.L_176 - .L_175)
	.align		4
.L_175:
        /*0044*/ 	.word	index@(.nv.constant0._ZN7cutlass13device_kernelIN5flash19enable_sm80_to_sm89INS1_16FlashAttnFwdSm80INS1_25CollectiveMainloopFwdSm80ILi4ELi1ELb0EN4cute5tupleIJNS5_1CILi128EEENS7_ILi96EEENS7_ILi64EEEEEELi64ENS_10bfloat16_tEfNS_4arch4Sm80ELb0ELb1ELb1ELb1ELb1ELb0ELb1ELb0EEENS1_21CollectiveEpilogueFwdINS6_IJS8_SA_S9_EEENS6_IJNS7_ILi1EEESI_SI_EEESC_SE_Li128ELb1ELb1ELb0ELb0EEENS1_19SingleTileSchedulerILb1ELb0ELb1ELi128EEEEEEEEEvNT_6ParamsE)
        /*0048*/ 	.short	0x0210
        /*004a*/ 	.short	0x0418


	//----- nvinfo : EIATTR_SW_WAR
	.align		4
.L_176:
        /*004c*/ 	.byte	0x04, 0x36
        /*004e*/ 	.short	(.L_178 - .L_177)
.L_177:
        /*0050*/ 	.word	0x00000008
.L_178:


//--------------------- .nv.info._ZN7cutlass13device_kernelIN5flash19enable_sm80_to_sm89INS1_16FlashAttnFwdSm80INS1_25CollectiveMainloopFwdSm80ILi4ELi1ELb0EN4cute5tupleIJNS5_1CILi128EEENS7_ILi96EEENS7_ILi64EEEEEELi64ENS_10bfloat16_tEfNS_4arch4Sm80ELb0ELb1ELb1ELb1ELb1ELb1ELb1ELb0EEENS1_21CollectiveEpilogueFwdINS6_IJS8_SA_S9_EEENS6_IJNS7_ILi1EEESI_SI_EEESC_SE_Li128ELb1ELb1ELb0ELb0EEENS1_19SingleTileSchedulerILb1ELb0ELb1ELi128EEEEEEEEEvNT_6ParamsE --------------------------
	.section	.nv.info._ZN7cutlass13device_kernelIN5flash19enable_sm80_to_sm89INS1_16FlashAttnFwdSm80INS1_25CollectiveMainloopFwdSm80ILi4ELi1ELb0EN4cute5tupleIJNS5_1CILi128EEENS7_ILi96EEENS7_ILi64EEEEEELi64ENS_10bfloat16_tEfNS_4arch4Sm80ELb0ELb1ELb1ELb1ELb1ELb1ELb1ELb0EEENS1_21CollectiveEpilogueFwdINS6_IJS8_SA_S9_EEENS6_IJNS7_ILi1EEESI_SI_EEESC_SE_Li128ELb1ELb1ELb0ELb0EEENS1_19SingleTileSchedulerILb1ELb0ELb1ELi128EEEEEEEEEvNT_6ParamsE,"",@"SHT_CUDA_INFO"
	.sectionflags	@""
	.align	4


	//----- nvinfo : EIATTR_CUDA_API_VERSION
	.align		4
        /*0000*/ 	.byte	0x04, 0x37
        /*0002*/ 	.short	(.L_180 - .L_179)
.L_179:
        /*0004*/ 	.word	0x00000082


	//----- nvinfo : EIATTR_KPARAM_INFO
	.align		4
.L_180:
        /*0008*/ 	.byte	0x04, 0x17
        /*000a*/ 	.short	(.L_182 - .L_181)
.L_181:
        /*000c*/ 	.word	0x00000000
        /*0010*/ 	.short	0x0000
        /*0012*/ 	.short	0x0000
        /*0014*/ 	.byte	0x00, 0xf0, 0x61, 0x10


	//----- nvinfo : EIATTR_SPARSE_MMA_MASK
	.align		4
.L_182:
        /*0018*/ 	.byte	0x03, 0x50
        /*001a*/ 	.short	0x0000


	//----- nvinfo : EIATTR_MAXREG_COUNT
	.align		4
        /*001c*/ 	.byte	0x03, 0x1b
        /*001e*/ 	.short	0x00ff


	//----- nvinfo : EIATTR_MERCURY_ISA_VERSION
	.align		4
        /*0020*/ 	.byte	0x03, 0x5f
        /*0022*/ 	.short	0x0101


	//----- nvinfo : EIATTR_EXIT_INSTR_OFFSETS
	.align		4
        /*0024*/ 	.byte	0x04, 0x1c
        /*0026*/ 	.short	(.L_184 - .L_183)


	//   ....[0]....
.L_183:
        /*0028*/ 	.word	0x00000010


	//----- nvinfo : EIATTR_MAX_THREADS
	.align		4
.L_184:
        /*002c*/ 	.byte	0x04, 0x05
        /*002e*/ 	.short	(.L_186 - .L_185)
.L_185:
        /*0030*/ 	.word	0x00000080
        /*0034*/ 	.word	0x00000001
        /*0038*/ 	.word	0x00000001


	//----- nvinfo : EIATTR_CBANK_PARAM_SIZE
	.align		4
.L_186:
        /*003c*/ 	.byte	0x03, 0x19
        /*003e*/ 	.short	0x0418


	//----- nvinfo : EIATTR_PARAM_CBANK
	.align		4
        /*0040*/ 	.byte	0x04, 0x0a
        /*0042*/ 	.short	(.L_188 - .L_187)
	.align		4
.L_187:
        /*0044*/ 	.word	index@(.nv.constant0._ZN7cutlass13device_kernelIN5flash19enable_sm80_to_sm89INS1_16FlashAttnFwdSm80INS1_25CollectiveMainloopFwdSm80ILi4ELi1ELb0EN4cute5tupleIJNS5_1CILi128EEENS7_ILi96EEENS7_ILi64EEEEEELi64ENS_10bfloat16_tEfNS_4arch4Sm80ELb0ELb1ELb1ELb1ELb1ELb1ELb1ELb0EEENS1_21CollectiveEpilogueFwdINS6_IJS8_SA_S9_EEENS6_IJNS7_ILi1EEESI_SI_EEESC_SE_Li128ELb1ELb1ELb0ELb0EEENS1_19SingleTileSchedulerILb1ELb0ELb1ELi128EEEEEEEEEvNT_6ParamsE)
        /*0048*/ 	.short	0x0210
        /*004a*/ 	.short	0x0418


	//----- nvinfo : EIATTR_SW_WAR
	.align		4
.L_188:
        /*004c*/ 	.byte	0x04, 0x36
        /*004e*/ 	.short	(.L_190 - .L_189)
.L_189:
        /*0050*/ 	.word	0x00000008
.L_190:


//--------------------- .nv.info._ZN7cutlass13device_kernelIN5flash19enable_sm80_to_sm89INS1_16FlashAttnFwdSm80INS1_25CollectiveMainloopFwdSm80ILi4ELi1ELb0EN4cute5tupleIJNS5_1CILi128EEENS7_ILi112EEENS7_ILi64EEEEEELi64ENS_10bfloat16_tEfNS_4arch4Sm80ELb1ELb0ELb1ELb0ELb1ELb0ELb1ELb0EEENS1_21CollectiveEpilogueFwdINS6_IJS8_SA_S9_EEENS6_IJNS7_ILi1EEESI_SI_EEESC_SE_Li128ELb0ELb1ELb0ELb0EEENS1_30DynamicPersistentTileSchedulerILi128ELi128ELb0ELb1ELb0EEEEEEEEEvNT_6ParamsE --------------------------
	.section	.nv.info._ZN7cutlass13device_kernelIN5flash19enable_sm80_to_sm89INS1_16FlashAttnFwdSm80INS1_25CollectiveMainloopFwdSm80ILi4ELi1ELb0EN4cute5tupleIJNS5_1CILi128EEENS7_ILi112EEENS7_ILi64EEEEEELi64ENS_10bfloat16_tEfNS_4arch4Sm80ELb1ELb0ELb1ELb0ELb1ELb0ELb1ELb0EEENS1_21CollectiveEpilogueFwdINS6_IJS8_SA_S9_EEENS6_IJNS7_ILi1EEESI_SI_EEESC_SE_Li128ELb0ELb1ELb0ELb0EEENS1_30DynamicPersistentTileSchedulerILi128ELi128ELb0ELb1ELb0EEEEEEEEEvNT_6ParamsE,"",@"SHT_CUDA_INFO"
	.sectionflags	@""
	.align	4


	//----- nvinfo : EIATTR_CUDA_API_VERSION
	.align		4
        /*0000*/ 	.byte	0x04, 0x37
        /*0002*/ 	.short	(.L_192 - .L_191)
.L_191:
        /*0004*/ 	.word	0x00000082


	//----- nvinfo : EIATTR_KPARAM_INFO
	.align		4
.L_192:
        /*0008*/ 	.byte	0x04, 0x17
        /*000a*/ 	.short	(.L_194 - .L_193)
.L_193:
        /*000c*/ 	.word	0x00000000
        /*0010*/ 	.short	0x0000
        /*0012*/ 	.short	0x0000
        /*0014*/ 	.byte	0x00, 0xf0, 0xa1, 0x10


	//----- nvinfo : EIATTR_SPARSE_MMA_MASK
	.align		4
.L_194:
        /*0018*/ 	.byte	0x03, 0x50
        /*001a*/ 	.short	0x0000


	//----- nvinfo : EIATTR_MAXREG_COUNT
	.align		4
        /*001c*/ 	.byte	0x03, 0x1b
        /*001e*/ 	.short	0x00ff


	//----- nvinfo : EIATTR_MERCURY_ISA_VERSION
	.align		4
        /*0020*/ 	.byte	0x03, 0x5f
        /*0022*/ 	.short	0x0101


	//----- nvinfo : EIATTR_EXIT_INSTR_OFFSETS
	.align		4
        /*0024*/ 	.byte	0x04, 0x1c
        /*0026*/ 	.short	(.L_196 - .L_195)


	//   ....[0]....
.L_195:
        /*0028*/ 	.word	0x00000010


	//----- nvinfo : EIATTR_MAX_THREADS
	.align		4
.L_196:
        /*002c*/ 	.byte	0x04, 0x05
        /*002e*/ 	.short	(.L_198 - .L_197)
.L_197:
        /*0030*/ 	.word	0x00000080
        /*0034*/ 	.word	0x00000001
        /*0038*/ 	.word	0x00000001


	//----- nvinfo : EIATTR_CBANK_PARAM_SIZE
	.align		4
.L_198:
        /*003c*/ 	.byte	0x03, 0x19
        /*003e*/ 	.short	0x0428


	//----- nvinfo : EIATTR_PARAM_CBANK
	.align		4
        /*0040*/ 	.byte	0x04, 0x0a
        /*0042*/ 	.short	(.L_200 - .L_199)
	.align		4
.L_199:
        /*0044*/ 	.word	index@(.nv.constant0._ZN7cutlass13device_kernelIN5flash19enable_sm80_to_sm89INS1_16FlashAttnFwdSm80INS1_25CollectiveMainloopFwdSm80ILi4ELi1ELb0EN4cute5tupleIJNS5_1CILi128EEENS7_ILi112EEENS7_ILi64EEEEEELi64ENS_10bfloat16_tEfNS_4arch4Sm80ELb1ELb0ELb1ELb0ELb1ELb0ELb1ELb0EEENS1_21CollectiveEpilogueFwdINS6_IJS8_SA_S9_EEENS6_IJNS7_ILi1EEESI_SI_EEESC_SE_Li128ELb0ELb1ELb0ELb0EEENS1_30DynamicPersistentTileSchedulerILi128ELi128ELb0ELb1ELb0EEEEEEEEEvNT_6ParamsE)
        /*0048*/ 	.short	0x0210
        /*004a*/ 	.short	0x0428


	//----- nvinfo : EIATTR_SW_WAR
	.align		4
.L_200:
        /*004c*/ 	.byte	0x04, 0x36
        /*004e*/ 	.short	(.L_202 - .L_201)
.L_201:
        /*0050*/ 	.word	0x00000008
.L_202:


//--------------------- .nv.info._ZN7cutlass13device_kernelIN5flash19enable_sm80_to_sm89INS1_16FlashAttnFwdSm80INS1_25CollectiveMainloopFwdSm80ILi4ELi1ELb0EN4cute5tupleIJNS5_1CILi128EEENS7_ILi112EEENS7_ILi64EEEEEELi64ENS_10bfloat16_tEfNS_4arch4Sm80ELb1ELb0ELb1ELb1ELb1ELb0ELb1ELb0EEENS1_21CollectiveEpilogueFwdINS6_IJS8_SA_S9_EEENS6_IJNS7_ILi1EEESI_SI_EEESC_SE_Li128ELb1ELb1ELb0ELb0EEENS1_19SingleTileSchedulerILb1ELb0ELb1ELi128EEEEEEEEEvNT_6ParamsE --------------------------
	.section	.nv.info._ZN7cutlass13device_kernelIN5flash19enable_sm80_to_sm89INS1_16FlashAttnFwdSm80INS1_25CollectiveMainloopFwdSm80ILi4ELi1ELb0EN4cute5tupleIJNS5_1CILi128EEENS7_ILi112EEENS7_ILi64EEEEEELi64ENS_10bfloat16_tEfNS_4arch4Sm80ELb1ELb0ELb1ELb1ELb1ELb0ELb1ELb0EEENS1_21CollectiveEpilogueFwdINS6_IJS8_SA_S9_EEENS6_IJNS7_ILi1EEESI_SI_EEESC_SE_Li128ELb1ELb1ELb0ELb0EEENS1_19SingleTileSchedulerILb1ELb0ELb1ELi128EEEEEEEEEvNT_6ParamsE,"",@"SHT_CUDA_INFO"
	.sectionflags	@""
	.align	4


	//----- nvinfo : EIATTR_CUDA_API_VERSION
	.align		4
        /*0000*/ 	.byte	0x04, 0x37
        /*0002*/ 	.short	(.L_204 - .L_203)
.L_203:
        /*0004*/ 	.word	0x00000082


	//----- nvinfo : EIATTR_KPARAM_INFO
	.align		4
.L_204:
        /*0008*/ 	.byte	0x04, 0x17
        /*000a*/ 	.short	(.L_206 - .L_205)
.L_205:
        /*000c*/ 	.word	0x00000000
        /*0010*/ 	.short	0x0000
        /*0012*/ 	.short	0x0000
        /*0014*/ 	.byte	0x00, 0xf0, 0x61, 0x10


	//----- nvinfo : EIATTR_SPARSE_MMA_MASK
	.align		4
.L_206:
        /*0018*/ 	.byte	0x03, 0x50
        /*001a*/ 	.short	0x0000


	//----- nvinfo : EIATTR_MAXREG_COUNT
	.align		4
        /*001c*/ 	.byte	0x03, 0x1b
        /*001e*/ 	.short	0x00ff


	//----- nvinfo : EIATTR_MERCURY_ISA_VERSION
	.align		4
        /*0020*/ 	.byte	0x03, 0x5f
        /*0022*/ 	.short	0x0101


	//----- nvinfo : EIATTR_EXIT_INSTR_OFFSETS
	.align		4
        /*0024*/ 	.byte	0x04, 0x1c
        /*0026*/ 	.short	(.L_208 - .L_207)


	//   ....[0]....
.L_207:
        /*0028*/ 	.word	0x00000010


	//----- nvinfo : EIATTR_MAX_THREADS
	.align		4
.L_208:
        /*002c*/ 	.byte	0x04, 0x05
        /*002e*/ 	.short	(.L_210 - .L_209)
.L_209:
        /*0030*/ 	.word	0x00000080
        /*0034*/ 	.word	0x00000001
        /*0038*/ 	.word	0x00000001


	//----- nvinfo : EIATTR_CBANK_PARAM_SIZE
	.align		4
.L_210:
        /*003c*/ 	.byte	0x03, 0x19
        /*003e*/ 	.short	0x0418


	//----- nvinfo : EIATTR_PARAM_CBANK
	.align		4
        /*0040*/ 	.byte	0x04, 0x0a
        /*0042*/ 	.short	(.L_212 - .L_211)
	.align		4
.L_211:
        /*0044*/ 	.word	index@(.nv.constant0._ZN7cutlass13device_kernelIN5flash19enable_sm80_to_sm89INS1_16FlashAttnFwdSm80INS1_25CollectiveMainloopFwdSm80ILi4ELi1ELb0EN4cute5tupleIJNS5_1CILi128EEENS7_ILi112EEENS7_ILi64EEEEEELi64ENS_10bfloat16_tEfNS_4arch4Sm80ELb1ELb0ELb1ELb1ELb1ELb0ELb1ELb0EEENS1_21CollectiveEpilogueFwdINS6_IJS8_SA_S9_EEENS6_IJNS7_ILi1EEESI_SI_EEESC_SE_Li128ELb1ELb1ELb0ELb0EEENS1_19SingleTileSchedulerILb1ELb0ELb1ELi128EEEEEEEEEvNT_6ParamsE)
        /*0048*/ 	.short	0x0210
        /*004a*/ 	.short	0x0418


	//----- nvinfo : EIATTR_SW_WAR
	.align		4
.L_212:
        /*004c*/ 	.byte	0x04, 0x36
        /*004e*/ 	.short	(.L_214 - .L_213)
.L_213:
        /*0050*/ 	.word	0x00000008
.L_214:


//--------------------- .nv.info._ZN7cutlass13device_kernelIN5flash19enable_sm80_to_sm89INS1_16FlashAttnFwdSm80INS1_25CollectiveMainloopFwdSm80ILi4ELi1ELb0EN4cute5tupleIJNS5_1CILi128EEENS7_ILi112EEENS7_ILi64EEEEEELi64ENS_10bfloat16_tEfNS_4arch4Sm80ELb1ELb0ELb1ELb1ELb1ELb1ELb1ELb0EEENS1_21CollectiveEpilogueFwdINS6_IJS8_SA_S9_EEENS6_IJNS7_ILi1EEESI_SI_EEESC_SE_Li128ELb1ELb1ELb0ELb0EEENS1_19SingleTileSchedulerILb1ELb0ELb1ELi128EEEEEEEEEvNT_6ParamsE --------------------------
	.section	.nv.info._ZN7cutlass13device_kernelIN5flash19enable_sm80_to_sm89INS1_16FlashAttnFwdSm80INS1_25CollectiveMainloopFwdSm80ILi4ELi1ELb0EN4cute5tupleIJNS5_1CILi128EEENS7_ILi112EEENS7_ILi64EEEEEELi64ENS_10bfloat16_tEfNS_4arch4Sm80ELb1ELb0ELb1ELb1ELb1ELb1ELb1ELb0EEENS1_21CollectiveEpilogueFwdINS6_IJS8_SA_S9_EEENS6_IJNS7_ILi1EEESI_SI_EEESC_SE_Li128ELb1ELb1ELb0ELb0EEENS1_19SingleTileSchedulerILb1ELb0ELb1ELi128EEEEEEEEEvNT_6ParamsE,"",@"SHT_CUDA_INFO"
	.sectionflags	@""
	.align	4


	//----- nvinfo : EIATTR_CUDA_API_VERSION
	.align		4
        /*0000*/ 	.byte	0x04, 0x37
        /*0002*/ 	.short	(.L_216 - .L_215)
.L_215:
        /*0004*/ 	.word	0x00000082


	//----- nvinfo : EIATTR_KPARAM_INFO
	.align		4
.L_216:
        /*0008*/ 	.byte	0x04, 0x17
        /*000a*/ 	.short	(.L_218 - .L_217)
.L_217:
        /*000c*/ 	.word	0x00000000
        /*0010*/ 	.short	0x0000
        /*0012*/ 	.short	0x0000
        /*0014*/ 	.byte	0x00, 0xf0, 0x61, 0x10


	//----- nvinfo : EIATTR_SPARSE_MMA_MASK
	.align		4
.L_218:
        /*0018*/ 	.byte	0x03, 0x50
        /*001a*/ 	.short	0x0000


	//----- nvinfo : EIATTR_MAXREG_COUNT
	.align		4
        /*001c*/ 	.byte	0x03, 0x1b
        /*001e*/ 	.short	0x00ff


	//----- nvinfo : EIATTR_MERCURY_ISA_VERSION
	.align		4
        /*0020*/ 	.byte	0x03, 0x5f
        /*0022*/ 	.short	0x0101


	//----- nvinfo : EIATTR_EXIT_INSTR_OFFSETS
	.align		4
        /*0024*/ 	.byte	0x04, 0x1c
        /*0026*/ 	.short	(.L_220 - .L_219)


	//   ....[0]....
.L_219:
        /*0028*/ 	.word	0x00000010


	//----- nvinfo : EIATTR_MAX_THREADS
	.align		4
.L_220:
        /*002c*/ 	.byte	0x04, 0x05
        /*002e*/ 	.short	(.L_222 - .L_221)
.L_221:
        /*0030*/ 	.word	0x00000080
        /*0034*/ 	.word	0x00000001
        /*0038*/ 	.word	0x00000001


	//----- nvinfo : EIATTR_CBANK_PARAM_SIZE
	.align		4
.L_222:
        /*003c*/ 	.byte	0x03, 0x19
        /*003e*/ 	.short	0x0418


	//----- nvinfo : EIATTR_PARAM_CBANK
	.align		4
        /*0040*/ 	.byte	0x04, 0x0a
        /*0042*/ 	.short	(.L_224 - .L_223)
	.align		4
.L_223:
        /*0044*/ 	.word	index@(.nv.constant0._ZN7cutlass13device_kernelIN5flash19enable_sm80_to_sm89INS1_16FlashAttnFwdSm80INS1_25CollectiveMainloopFwdSm80ILi4ELi1ELb0EN4cute5tupleIJNS5_1CILi128EEENS7_ILi112EEENS7_ILi64EEEEEELi64ENS_10bfloat16_tEfNS_4arch4Sm80ELb1ELb0ELb1ELb1ELb1ELb1ELb1ELb0EEENS1_21CollectiveEpilogueFwdINS6_IJS8_SA_S9_EEENS6_IJNS7_ILi1EEESI_SI_EEESC_SE_Li128ELb1ELb1ELb0ELb0EEENS1_19SingleTileSchedulerILb1ELb0ELb1ELi128EEEEEEEEEvNT_6ParamsE)
        /*0048*/ 	.short	0x0210
        /*004a*/ 	.short	0x0418


	//----- nvinfo : EIATTR_SW_WAR
	.align		4
.L_224:
        /*004c*/ 	.byte	0x04, 0x36
        /*004e*/ 	.short	(.L_226 - .L_225)
.L_225:
        /*0050*/ 	.word	0x00000008
.L_226:


//--------------------- .nv.info._ZN7cutlass13device_kernelIN5flash19enable_sm80_to_sm89INS1_16FlashAttnFwdSm80INS1_25CollectiveMainloopFwdSm80ILi4ELi1ELb0EN4cute5tupleIJNS5_1CILi128EEENS7_ILi112EEENS7_ILi64EEEEEELi64ENS_10bfloat16_tEfNS_4arch4Sm80ELb0ELb0ELb0ELb0ELb1ELb0ELb1ELb0EEENS1_21CollectiveEpilogueFwdINS6_IJS8_SA_S9_EEENS6_IJNS7_ILi1EEESI_SI_EEESC_SE_Li128ELb0ELb1ELb0ELb0EEENS1_19SingleTileSchedulerILb0ELb0ELb1ELi128EEEEEEEEEvNT_6ParamsE --------------------------
	.section	.nv.info._ZN7cutlass13device_kernelIN5flash19enable_sm80_to_sm89INS1_16FlashAttnFwdSm80INS1_25CollectiveMainloopFwdSm80ILi4ELi1ELb0EN4cute5tupleIJNS5_1CILi128EEENS7_ILi112EEENS7_ILi64EEEEEELi64ENS_10bfloat16_tEfNS_4arch4Sm80ELb0ELb0ELb0ELb0ELb1ELb0ELb1ELb0EEENS1_21CollectiveEpilogueFwdINS6_IJS8_SA_S9_EEENS6_IJNS7_ILi1EEESI_SI_EEESC_SE_Li128ELb0ELb1ELb0ELb0EEENS1_19SingleTileSchedulerILb0ELb0ELb1ELi128EEEEEEEEEvNT_6ParamsE,"",@"SHT_CUDA_INFO"
	.sectionflags	@""
	.align	4


	//----- nvinfo : EIATTR_CUDA_API_VERSION
	.align		4
        /*0000*/ 	.byte	0x04, 0x37
        /*0002*/ 	.short	(.L_228 - .L_227)
.L_227:
        /*0004*/ 	.word	0x00000082


	//----- nvinfo : EIATTR_KPARAM_INFO
	.align		4
.L_228:
        /*0008*/ 	.byte	0x04, 0x17
        /*000a*/ 	.short	(.L_230 - .L_229)
.L_229:
        /*000c*/ 	.word	0x00000000
        /*0010*/ 	.short	0x0000
        /*0012*/ 	.short	0x0000
        /*0014*/ 	.byte	0x00, 0xf0, 0x61, 0x10


	//----- nvinfo : EIATTR_SPARSE_MMA_MASK
	.align		4
.L_230:
        /*0018*/ 	.byte	0x03, 0x50
        /*001a*/ 	.short	0x0000


	//----- nvinfo : EIATTR_MAXREG_COUNT
	.align		4
        /*001c*/ 	.byte	0x03, 0x1b
        /*001e*/ 	.short	0x00ff


	//----- nvinfo : EIATTR_MERCURY_ISA_VERSION
	.align		4
        /*0020*/ 	.byte	0x03, 0x5f
        /*0022*/ 	.short	0x0101


	//----- nvinfo : EIATTR_EXIT_INSTR_OFFSETS
	.align		4
        /*0024*/ 	.byte	0x04, 0x1c
        /*0026*/ 	.short	(.L_232 - .L_231)


	//   ....[0]....
.L_231:
        /*0028*/ 	.word	0x00000010


	//----- nvinfo : EIATTR_MAX_THREADS
	.align		4
.L_232:
        /*002c*/ 	.byte	0x04, 0x05
        /*002e*/ 	.short	(.L_234 - .L_233)
.L_233:
        /*0030*/ 	.word	0x00000080
        /*0034*/ 	.word	0x00000001
        /*0038*/ 	.word	0x00000001


	//----- nvinfo : EIATTR_CBANK_PARAM_SIZE
	.align		4
.L_234:
        /*003c*/ 	.byte	0x03, 0x19
        /*003e*/ 	.short	0x0418


	//----- nvinfo : EIATTR_PARAM_CBANK
	.align		4
        /*0040*/ 	.byte	0x04, 0x0a
        /*0042*/ 	.short	(.L_236 - .L_235)
	.align		4
.L_235:
        /*0044*/ 	.word	index@(.nv.constant0._ZN7cutlass13device_kernelIN5flash19enable_sm80_to_sm89INS1_16FlashAttnFwdSm80INS1_25CollectiveMainloopFwdSm80ILi4ELi1ELb0EN4cute5tupleIJNS5_1CILi128EEENS7_ILi112EEENS7_ILi64EEEEEELi64ENS_10bfloat16_tEfNS_4arch4Sm80ELb0ELb0ELb0ELb0ELb1ELb0ELb1ELb0EEENS1_21CollectiveEpilogueFwdINS6_IJS8_SA_S9_EEENS6_IJNS7_ILi1EEESI_SI_EEESC_SE_Li128ELb0ELb1ELb0ELb0EEENS1_19SingleTileSchedulerILb0ELb0ELb1ELi128EEEEEEEEEvNT_6ParamsE)
        /*0048*/ 	.short	0x0210
        /*004a*/ 	.short	0x0418


	//----- nvinfo : EIATTR_SW_WAR
	.align		4
.L_236:
        /*004c*/ 	.byte	0x04, 0x36
        /*004e*/ 	.short	(.L_238 - .L_237)
.L_237:
        /*0050*/ 	.word	0x00000008
.L_238:


//--------------------- .nv.info._ZN7cutlass13device_kernelIN5flash19enable_sm80_to_sm89INS1_16FlashAttnFwdSm80INS1_25CollectiveMainloopFwdSm80ILi4ELi1ELb0EN4cute5tupleIJNS5_1CILi128EEENS7_ILi112EEENS7_ILi64EEEEEELi64ENS_10bfloat16_tEfNS_4arch4Sm80ELb0ELb0ELb0ELb1ELb1ELb0ELb1ELb0EEENS1_21CollectiveEpilogueFwdINS6_IJS8_SA_S9_EEENS6_IJNS7_ILi1EEESI_SI_EEESC_SE_Li128ELb1ELb1ELb0ELb0EEENS1_19SingleTileSchedulerILb1ELb0ELb1ELi128EEEEEEEEEvNT_6ParamsE --------------------------
	.section	.nv.info._ZN7cutlass13device_kernelIN5flash19enable_sm80_to_sm89INS1_16FlashAttnFwdSm80INS1_25CollectiveMainloopFwdSm80ILi4ELi1ELb0EN4cute5tupleIJNS5_1CILi128EEENS7_ILi112EEENS7_ILi64EEEEEELi64ENS_10bfloat16_tEfNS_4arch4Sm80ELb0ELb0ELb0ELb1ELb1ELb0ELb1ELb0EEENS1_21CollectiveEpilogueFwdINS6_IJS8_SA_S9_EEENS6_IJNS7_ILi1EEESI_SI_EEESC_SE_Li128ELb1ELb1ELb0ELb0EEENS1_19SingleTileSchedulerILb1ELb0ELb1ELi128EEEEEEEEEvNT_6ParamsE,"",@"SHT_CUDA_INFO"
	.sectionflags	@""
	.align	4


	//----- nvinfo : EIATTR_CUDA_API_VERSION
	.align		4
        /*0000*/ 	.byte	0x04, 0x37
        /*0002*/ 	.short	(.L_240 - .L_239)
.L_239:
        /*0004*/ 	.word	0x00000082


	//----- nvinfo : EIATTR_KPARAM_INFO
	.align		4
.L_240:
        /*0008*/ 	.byte	0x04, 0x17
        /*000a*/ 	.short	(.L_242 - .L_241)
.L_241:
        /*000c*/ 	.word	0x00000000
        /*0010*/ 	.short	0x0000
        /*0012*/ 	.short	0x0000
        /*0014*/ 	.byte	0x00, 0xf0, 0x61, 0x10


	//----- nvinfo : EIATTR_SPARSE_MMA_MASK
	.align		4
.L_242:
        /*0018*/ 	.byte	0x03, 0x50
        /*001a*/ 	.short	0x0000


	//----- nvinfo : EIATTR_MAXREG_COUNT
	.align		4
        /*001c*/ 	.byte	0x03, 0x1b
        /*001e*/ 	.short	0x00ff


	//----- nvinfo : EIATTR_MERCURY_ISA_VERSION
	.align		4
        /*0020*/ 	.byte	0x03, 0x5f
        /*0022*/ 	.short	0x0101


	//----- nvinfo : EIATTR_EXIT_INSTR_OFFSETS
	.align		4
        /*0024*/ 	.byte	0x04, 0x1c
        /*0026*/ 	.short	(.L_244 - .L_243)


	//   ....[0]....
.L_243:
        /*0028*/ 	.word	0x00000010


	//----- nvinfo : EIATTR_MAX_THREADS
	.align		4
.L_244:
        /*002c*/ 	.byte	0x04, 0x05
        /*002e*/ 	.short	(.L_246 - .L_245)
.L_245:
        /*0030*/ 	.word	0x00000080
        /*0034*/ 	.word	0x00000001
        /*0038*/ 	.word	0x00000001


	//----- nvinfo : EIATTR_CBANK_PARAM_SIZE
	.align		4
.L_246:
        /*003c*/ 	.byte	0x03, 0x19
        /*003e*/ 	.short	0x0418


	//----- nvinfo : EIATTR_PARAM_CBANK
	.align		4
        /*0040*/ 	.byte	0x04, 0x0a
        /*0042*/ 	.short	(.L_248 - .L_247)
	.align		4
.L_247:
        /*0044*/ 	.word	index@(.nv.constant0._ZN7cutlass13device_kernelIN5flash19enable_sm80_to_sm89INS1_16FlashAttnFwdSm80INS1_25CollectiveMainloopFwdSm80ILi4ELi1ELb0EN4cute5tupleIJNS5_1CILi128EEENS7_ILi112EEENS7_ILi64EEEEEELi64ENS_10bfloat16_tEfNS_4arch4Sm80ELb0ELb0ELb0ELb1ELb1ELb0ELb1ELb0EEENS1_21CollectiveEpilogueFwdINS6_IJS8_SA_S9_EEENS6_IJNS7_ILi1EEESI_SI_EEESC_SE_Li128ELb1ELb1ELb0ELb0EEENS1_19SingleTileSchedulerILb1ELb0ELb1ELi128EEEEEEEEEvNT_6ParamsE)
        /*0048*/ 	.short	0x0210
        /*004a*/ 	.short	0x0418


	//----- nvinfo : EIATTR_SW_WAR
	.align		4
.L_248:
        /*004c*/ 	.byte	0x04, 0x36
        /*004e*/ 	.short	(.L_250 - .L_249)
.L_249:
        /*0050*/ 	.word	0x00000008
.L_250:


//--------------------- .nv.info._ZN7cutlass13device_kernelIN5flash19enable_sm80_to_sm89INS1_16FlashAttnFwdSm80INS1_25CollectiveMainloopFwdSm80ILi4ELi1ELb0EN4cute5tupleIJNS5_1CILi128EEENS7_ILi112EEENS7_ILi64EEEEEELi64ENS_10bfloat16_tEfNS_4arch4Sm80ELb0ELb0ELb0ELb1ELb1ELb1ELb1ELb0EEENS1_21CollectiveEpilogueFwdINS6_IJS8_SA_S9_EEENS6_IJNS7_ILi1EEESI_SI_EEESC_SE_Li128ELb1ELb1ELb0ELb0EEENS1_19SingleTileSchedulerILb1ELb0ELb1ELi128EEEEEEEEEvNT_6ParamsE --------------------------
	.section	.nv.info._ZN7cutlass13device_kernelIN5flash19enable_sm80_to_sm89INS1_16FlashAttnFwdSm80INS1_25CollectiveMainloopFwdSm80ILi4ELi1ELb0EN4cute5tupleIJNS5_1CILi128EEENS7_ILi112EEENS7_ILi64EEEEEELi64ENS_10bfloat16_tEfNS_4arch4Sm80ELb0ELb0ELb0ELb1ELb1ELb1ELb1ELb0EEENS1_21CollectiveEpilogueFwdINS6_IJS8_SA_S9_EEENS6_IJNS7_ILi1EEESI_SI_EEESC_SE_Li128ELb1ELb1ELb0ELb0EEENS1_19SingleTileSchedulerILb1ELb0ELb1ELi128EEEEEEEEEvNT_6ParamsE,"",@"SHT_CUDA_INFO"
	.sectionflags	@""
	.align	4


	//----- nvinfo : EIATTR_CUDA_API_VERSION
	.align		4
        /*0000*/ 	.byte	0x04, 0x37
        /*0002*/ 	.short	(.L_252 - .L_251)
.L_251:
        /*0004*/ 	.word	0x00000082


	//----- nvinfo : EIATTR_KPARAM_INFO
	.align		4
.L_252:
        /*0008*/ 	.byte	0x04, 0x17
        /*000a*/ 	.short	(.L_254 - .L_253)
.L_253:
        /*000c*/ 	.word	0x00000000
        /*0010*/ 	.short	0x0000
        /*0012*/ 	.short	0x0000
        /*0014*/ 	.byte	0x00, 0xf0, 0x61, 0x10


	//----- nvinfo : EIATTR_SPARSE_MMA_MASK
	.align		4
.L_254:
        /*0018*/ 	.byte	0x03, 0x50
        /*001a*/ 	.short	0x0000


	//----- nvinfo : EIATTR_MAXREG_COUNT
	.align		4
        /*001c*/ 	.byte	0x03, 0x1b
        /*001e*/ 	.short	0x00ff


	//----- nvinfo : EIATTR_MERCURY_ISA_VERSION
	.align		4
        /*0020*/ 	.byte	0x03, 0x5f
        /*0022*/ 	.short	0x0101


	//----- nvinfo : EIATTR_EXIT_INSTR_OFFSETS
	.align		4
        /*0024*/ 	.byte	0x04, 0x1c
        /*0026*/ 	.short	(.L_256 - .L_255)


	//   ....[0]....
.L_255:
        /*0028*/ 	.word	0x00000010


	//----- nvinfo : EIATTR_MAX_THREADS
	.align		4
.L_256:
        /*002c*/ 	.byte	0x04, 0x05
        /*002e*/ 	.short	(.L_258 - .L_257)
.L_257:
        /*0030*/ 	.word	0x00000080
        /*0034*/ 	.word	0x00000001
        /*0038*/ 	.word	0x00000001


	//----- nvinfo : EIATTR_CBANK_PARAM_SIZE
	.align		4
.L_258:
        /*003c*/ 	.byte	0x03, 0x19
        /*003e*/ 	.short	0x0418


	//----- nvinfo : EIATTR_PARAM_CBANK
	.align		4
        /*0040*/ 	.byte	0x04, 0x0a
        /*0042*/ 	.short	(.L_260 - .L_259)
	.align		4
.L_259:
        /*0044*/ 	.word	index@(.nv.constant0._ZN7cutlass13device_kernelIN5flash19enable_sm80_to_sm89INS1_16FlashAttnFwdSm80INS1_25CollectiveMainloopFwdSm80ILi4ELi1ELb0EN4cute5tupleIJNS5_1CILi128EEENS7_ILi112EEENS7_ILi64EEEEEELi64ENS_10bfloat16_tEfNS_4arch4Sm80ELb0ELb0ELb0ELb1ELb1ELb1ELb1ELb0EEENS1_21CollectiveEpilogueFwdINS6_IJS8_SA_S9_EEENS6_IJNS7_ILi1EEESI_SI_EEESC_SE_Li128ELb1ELb1ELb0ELb0EEENS1_19SingleTileSchedulerILb1ELb0ELb1ELi128EEEEEEEEEvNT_6ParamsE)
        /*0048*/ 	.short	0x0210
        /*004a*/ 	.short	0x0418


	//----- nvinfo : EIATTR_SW_WAR
	.align		4
.L_260:
        /*004c*/ 	.byte	0x04, 0x36
        /*004e*/ 	.short	(.L_262 - .L_261)
.L_261:
        /*0050*/ 	.word	0x00000008
.L_262:


//--------------------- .nv.info._ZN7cutlass13device_kernelIN5flash19enable_sm80_to_sm89INS1_16FlashAttnFwdSm80INS1_25CollectiveMainloopFwdSm80ILi4ELi1ELb0EN4cute5tupleIJNS5_1CILi128EEENS7_ILi96EEENS7_ILi64EEEEEELi64ENS_10bfloat16_tEfNS_4arch4Sm80ELb0ELb1ELb0ELb0ELb1ELb0ELb1ELb0EEENS1_21CollectiveEpilogueFwdINS6_IJS8_SA_S9_EEENS6_IJNS7_ILi1EEESI_SI_EEESC_SE_Li128ELb0ELb1ELb0ELb0EEENS1_19SingleTileSchedulerILb0ELb0ELb1ELi128EEEEEEEEEvNT_6ParamsE --------------------------
	.section	.nv.info._ZN7cutlass13device_kernelIN5flash19enable_sm80_to_sm89INS1_16FlashAttnFwdSm80INS1_25CollectiveMainloopFwdSm80ILi4ELi1ELb0EN4cute5tupleIJNS5_1CILi128EEENS7_ILi96EEENS7_ILi64EEEEEELi64ENS_10bfloat16_tEfNS_4arch4Sm80ELb0ELb1ELb0ELb0ELb1ELb0ELb1ELb0EEENS1_21CollectiveEpilogueFwdINS6_IJS8_SA_S9_EEENS6_IJNS7_ILi1EEESI_SI_EEESC_SE_Li128ELb0ELb1ELb0ELb0EEENS1_19SingleTileSchedulerILb0ELb0ELb1ELi128EEEEEEEEEvNT_6ParamsE,"",@"SHT_CUDA_INFO"
	.sectionflags	@""
	.align	4


	//----- nvinfo : EIATTR_CUDA_API_VERSION
	.align		4
        /*0000*/ 	.byte	0x04, 0x37
        /*0002*/ 	.short	(.L_264 - .L_263)
.L_263:
        /*0004*/ 	.word	0x00000082


	//----- nvinfo : EIATTR_KPARAM_INFO
	.align		4
.L_264:
        /*0008*/ 	.byte	0x04, 0x17
        /*000a*/ 	.short	(.L_266 - .L_265)
.L_265:
        /*000c*/ 	.word	0x00000000
        /*0010*/ 	.short	0x0000
        /*0012*/ 	.short	0x0000
        /*0014*/ 	.byte	0x00, 0xf0, 0x61, 0x10


	//----- nvinfo : EIATTR_SPARSE_MMA_MASK
	.align		4
.L_266:
        /*0018*/ 	.byte	0x03, 0x50
        /*001a*/ 	.short	0x0000


	//----- nvinfo : EIATTR_MAXREG_COUNT
	.align		4
        /*001c*/ 	.byte	0x03, 0x1b
        /*001e*/ 	.short	0x00ff


	//----- nvinfo : EIATTR_MERCURY_ISA_VERSION
	.align		4
        /*0020*/ 	.byte	0x03, 0x5f
        /*0022*/ 	.short	0x0101


	//----- nvinfo : EIATTR_EXIT_INSTR_OFFSETS
	.align		4
        /*0024*/ 	.byte	0x04, 0x1c
        /*0026*/ 	.short	(.L_268 - .L_267)


	//   ....[0]....
.L_267:
        /*0028*/ 	.word	0x00000010


	//----- nvinfo : EIATTR_MAX_THREADS
	.align		4
.L_268:
        /*002c*/ 	.byte	0x04, 0x05
        /*002e*/ 	.short	(.L_270 - .L_269)
.L_269:
        /*0030*/ 	.word	0x00000080
        /*0034*/ 	.word	0x00000001
        /*0038*/ 	.word	0x00000001


	//----- nvinfo : EIATTR_CBANK_PARAM_SIZE
	.align		4
.L_270:
        /*003c*/ 	.byte	0x03, 0x19
        /*003e*/ 	.short	0x0418


	//----- nvinfo : EIATTR_PARAM_CBANK
	.align		4
        /*0040*/ 	.byte	0x04, 0x0a
        /*0042*/ 	.short	(.L_272 - .L_271)
	.align		4
.L_271:
        /*0044*/ 	.word	index@(.nv.constant0._ZN7cutlass13device_kernelIN5flash19enable_sm80_to_sm89INS1_16FlashAttnFwdSm80INS1_25CollectiveMainloopFwdSm80ILi4ELi1ELb0EN4cute5tupleIJNS5_1CILi128EEENS7_ILi96EEENS7_ILi64EEEEEELi64ENS_10bfloat16_tEfNS_4arch4Sm80ELb0ELb1ELb0ELb0ELb1ELb0ELb1ELb0EEENS1_21CollectiveEpilogueFwdINS6_IJS8_SA_S9_EEENS6_IJNS7_ILi1EEESI_SI_EEESC_SE_Li128ELb0ELb1ELb0ELb0EEENS1_19SingleTileSchedulerILb0ELb0ELb1ELi128EEEEEEEEEvNT_6ParamsE)
        /*0048*/ 	.short	0x0210
        /*004a*/ 	.short	0x0418


	//----- nvinfo : EIATTR_SW_WAR
	.align		4
.L_272:
        /*004c*/ 	.byte	0x04, 0x36
        /*004e*/ 	.short	(.L_274 - .L_273)
.L_273:
        /*0050*/ 	.word	0x00000008
.L_274:


//--------------------- .nv.info._ZN7cutlass13device_kernelIN5flash19enable_sm80_to_sm89INS1_16FlashAttnFwdSm80INS1_25CollectiveMainloopFwdSm80ILi4ELi1ELb0EN4cute5tupleIJNS5_1CILi128EEENS7_ILi96EEENS7_ILi64EEEEEELi64ENS_10bfloat16_tEfNS_4arch4Sm80ELb0ELb1ELb0ELb1ELb1ELb0ELb1ELb0EEENS1_21CollectiveEpilogueFwdINS6_IJS8_SA_S9_EEENS6_IJNS7_ILi1EEESI_SI_EEESC_SE_Li128ELb1ELb1ELb0ELb0EEENS1_19SingleTileSchedulerILb1ELb0ELb1ELi128EEEEEEEEEvNT_6ParamsE --------------------------
	.section	.nv.info._ZN7cutlass13device_kernelIN5flash19enable_sm80_to_sm89INS1_16FlashAttnFwdSm80INS1_25CollectiveMainloopFwdSm80ILi4ELi1ELb0EN4cute5tupleIJNS5_1CILi128EEENS7_ILi96EEENS7_ILi64EEEEEELi64ENS_10bfloat16_tEfNS_4arch4Sm80ELb0ELb1ELb0ELb1ELb1ELb0ELb1ELb0EEENS1_21CollectiveEpilogueFwdINS6_IJS8_SA_S9_EEENS6_IJNS7_ILi1EEESI_SI_EEESC_SE_Li128ELb1ELb1ELb0ELb0EEENS1_19SingleTileSchedulerILb1ELb0ELb1ELi128EEEEEEEEEvNT_6ParamsE,"",@"SHT_CUDA_INFO"
	.sectionflags	@""
	.align	4


	//----- nvinfo : EIATTR_CUDA_API_VERSION
	.align		4
        /*0000*/ 	.byte	0x04, 0x37
        /*0002*/ 	.short	(.L_276 - .L_275)
.L_275:
        /*0004*/ 	.word	0x00000082


	//----- nvinfo : EIATTR_KPARAM_INFO
	.align		4
.L_276:
        /*0008*/ 	.byte	0x04, 0x17
        /*000a*/ 	.short	(.L_278 - .L_277)
.L_277:
        /*000c*/ 	.word	0x00000000
        /*0010*/ 	.short	0x0000
        /*0012*/ 	.short	0x0000
        /*0014*/ 	.byte	0x00, 0xf0, 0x61, 0x10


	//----- nvinfo : EIATTR_SPARSE_MMA_MASK
	.align		4
.L_278:
        /*0018*/ 	.byte	0x03, 0x50
        /*001a*/ 	.short	0x0000


	//----- nvinfo : EIATTR_MAXREG_COUNT
	.align		4
        /*001c*/ 	.byte	0x03, 0x1b
        /*001e*/ 	.short	0x00ff


	//----- nvinfo : EIATTR_MERCURY_ISA_VERSION
	.align		4
        /*0020*/ 	.byte	0x03, 0x5f
        /*0022*/ 	.short	0x0101


	//----- nvinfo : EIATTR_EXIT_INSTR_OFFSETS
	.align		4
        /*0024*/ 	.byte	0x04, 0x1c
        /*0026*/ 	.short	(.L_280 - .L_279)


	//   ....[0]....
.L_279:
        /*0028*/ 	.word	0x00000010


	//----- nvinfo : EIATTR_MAX_THREADS
	.align		4
.L_280:
        /*002c*/ 	.byte	0x04, 0x05
        /*002e*/ 	.short	(.L_282 - .L_281)
.L_281:
        /*0030*/ 	.word	0x00000080
        /*0034*/ 	.word	0x00000001
        /*0038*/ 	.word	0x00000001


	//----- nvinfo : EIATTR_CBANK_PARAM_SIZE
	.align		4
.L_282:
        /*003c*/ 	.byte	0x03, 0x19
        /*003e*/ 	.short	0x0418


	//----- nvinfo : EIATTR_PARAM_CBANK
	.align		4
        /*0040*/ 	.byte	0x04, 0x0a
        /*0042*/ 	.short	(.L_284 - .L_283)
	.align		4
.L_283:
        /*0044*/ 	.word	index@(.nv.constant0._ZN7cutlass13device_kernelIN5flash19enable_sm80_to_sm89INS1_16FlashAttnFwdSm80INS1_25CollectiveMainloopFwdSm80ILi4ELi1ELb0EN4cute5tupleIJNS5_1CILi128EEENS7_ILi96EEENS7_ILi64EEEEEELi64ENS_10bfloat16_tEfNS_4arch4Sm80ELb0ELb1ELb0ELb1ELb1ELb0ELb1ELb0EEENS1_21CollectiveEpilogueFwdINS6_IJS8_SA_S9_EEENS6_IJNS7_ILi1EEESI_SI_EEESC_SE_Li128ELb1ELb1ELb0ELb0EEENS1_19SingleTileSchedulerILb1ELb0ELb1ELi128EEEEEEEEEvNT_6ParamsE)
        /*0048*/ 	.short	0x0210
        /*004a*/ 	.short	0x0418


	//----- nvinfo : EIATTR_SW_WAR
	.align		4
.L_284:
        /*004c*/ 	.byte	0x04, 0x36
        /*004e*/ 	.short	(.L_286 - .L_285)
.L_285:
        /*0050*/ 	.word	0x00000008
.L_286:


//--------------------- .nv.info._ZN7cutlass13device_kernelIN5flash19enable_sm80_to_sm89INS1_16FlashAttnFwdSm80INS1_25CollectiveMainloopFwdSm80ILi4ELi1ELb0EN4cute5tupleIJNS5_1CILi128EEENS7_ILi96EEENS7_ILi64EEEEEELi64ENS_10bfloat16_tEfNS_4arch4Sm80ELb0ELb1ELb0ELb1ELb1ELb1ELb1ELb0EEENS1_21CollectiveEpilogueFwdINS6_IJS8_SA_S9_EEENS6_IJNS7_ILi1EEESI_SI_EEESC_SE_Li128ELb1ELb1ELb0ELb0EEENS1_19SingleTileSchedulerILb1ELb0ELb1ELi128EEEEEEEEEvNT_6ParamsE --------------------------
	.section	.nv.info._ZN7cutlass13device_kernelIN5flash19enable_sm80_to_sm89INS1_16FlashAttnFwdSm80INS1_25CollectiveMainloopFwdSm80ILi4ELi1ELb0EN4cute5tupleIJNS5_1CILi128EEENS7_ILi96EEENS7_ILi64EEEEEELi64ENS_10bfloat16_tEfNS_4arch4Sm80ELb0ELb1ELb0ELb1ELb1ELb1ELb1ELb0EEENS1_21CollectiveEpilogueFwdINS6_IJS8_SA_S9_EEENS6_IJNS7_ILi1EEESI_SI_EEESC_SE_Li128ELb1ELb1ELb0ELb0EEENS1_19SingleTileSchedulerILb1ELb0ELb1ELi128EEEEEEEEEvNT_6ParamsE,"",@"SHT_CUDA_INFO"
	.sectionflags	@""
	.align	4


	//----- nvinfo : EIATTR_CUDA_API_VERSION
	.align		4
        /*0000*/ 	.byte	0x04, 0x37
        /*0002*/ 	.short	(.L_288 - .L_287)
.L_287:
        /*0004*/ 	.word	0x00000082


	//----- nvinfo : EIATTR_KPARAM_INFO
	.align		4
.L_288:
        /*0008*/ 	.byte	0x04, 0x17
        /*000a*/ 	.short	(.L_290 - .L_289)
.L_289:
        /*000c*/ 	.word	0x00000000
        /*0010*/ 	.short	0x0000
        /*0012*/ 	.short	0x0000
        /*0014*/ 	.byte	0x00, 0xf0, 0x61, 0x10


	//----- nvinfo : EIATTR_SPARSE_MMA_MASK
	.align		4
.L_290:
        /*0018*/ 	.byte	0x03, 0x50
        /*001a*/ 	.short	0x0000


	//----- nvinfo : EIATTR_MAXREG_COUNT
	.align		4
        /*001c*/ 	.byte	0x03, 0x1b
        /*001e*/ 	.short	0x00ff


	//----- nvinfo : EIATTR_MERCURY_ISA_VERSION
	.align		4
        /*0020*/ 	.byte	0x03, 0x5f
        /*0022*/ 	.short	0x0101


	//----- nvinfo : EIATTR_EXIT_INSTR_OFFSETS
	.align		4
        /*0024*/ 	.byte	0x04, 0x1c
        /*0026*/ 	.short	(.L_292 - .L_291)


	//   ....[0]....
.L_291:
        /*0028*/ 	.word	0x00000010


	//----- nvinfo : EIATTR_MAX_THREADS
	.align		4
.L_292:
        /*002c*/ 	.byte	0x04, 0x05
        /*002e*/ 	.short	(.L_294 - .L_293)
.L_293:
        /*0030*/ 	.word	0x00000080
        /*0034*/ 	.word	0x00000001
        /*0038*/ 	.word	0x00000001


	//----- nvinfo : EIATTR_CBANK_PARAM_SIZE
	.align		4
.L_294:
        /*003c*/ 	.byte	0x03, 0x19
        /*003e*/ 	.short	0x0418


	//----- nvinfo : EIATTR_PARAM_CBANK
	.align		4
        /*0040*/ 	.byte	0x04, 0x0a
        /*0042*/ 	.short	(.L_296 - .L_295)
	.align		4
.L_295:
        /*0044*/ 	.word	index@(.nv.constant0._ZN7cutlass13device_kernelIN5flash19enable_sm80_to_sm89INS1_16FlashAttnFwdSm80INS1_25CollectiveMainloopFwdSm80ILi4ELi1ELb0EN4cute5tupleIJNS5_1CILi128EEENS7_ILi96EEENS7_ILi64EEEEEELi64ENS_10bfloat16_tEfNS_4arch4Sm80ELb0ELb1ELb0ELb1ELb1ELb1ELb1ELb0EEENS1_21CollectiveEpilogueFwdINS6_IJS8_SA_S9_EEENS6_IJNS7_ILi1EEESI_SI_EEESC_SE_Li128ELb1ELb1ELb0ELb0EEENS1_19SingleTileSchedulerILb1ELb0ELb1ELi128EEEEEEEEEvNT_6ParamsE)
        /*0048*/ 	.short	0x0210
        /*004a*/ 	.short	0x0418


	//----- nvinfo : EIATTR_SW_WAR
	.align		4
.L_296:
        /*004c*/ 	.byte	0x04, 0x36
        /*004e*/ 	.short	(.L_298 - .L_297)
.L_297:
        /*0050*/ 	.word	0x00000008
.L_298:


//--------------------- .nv.info._ZN7cutlass13device_kernelIN5flash19enable_sm80_to_sm89INS1_16FlashAttnFwdSm80INS1_25CollectiveMainloopFwdSm80ILi4ELi1ELb0EN4cute5tupleIJNS5_1CILi128EEENS7_ILi112EEENS7_ILi64EEEEEELi64ENS_10bfloat16_tEfNS_4arch4Sm80ELb1ELb0ELb0ELb0ELb1ELb0ELb1ELb0EEENS1_21CollectiveEpilogueFwdINS6_IJS8_SA_S9_EEENS6_IJNS7_ILi1EEESI_SI_EEESC_SE_Li128ELb0ELb1ELb0ELb0EEENS1_30DynamicPersistentTileSchedulerILi128ELi128ELb0ELb1ELb0EEEEEEEEEvNT_6ParamsE --------------------------
	.section	.nv.info._ZN7cutlass13device_kernelIN5flash19enable_sm80_to_sm89INS1_16FlashAttnFwdSm80INS1_25CollectiveMainloopFwdSm80ILi4ELi1ELb0EN4cute5tupleIJNS5_1CILi128EEENS7_ILi112EEENS7_ILi64EEEEEELi64ENS_10bfloat16_tEfNS_4arch4Sm80ELb1ELb0ELb0ELb0ELb1ELb0ELb1ELb0EEENS1_21CollectiveEpilogueFwdINS6_IJS8_SA_S9_EEENS6_IJNS7_ILi1EEESI_SI_EEESC_SE_Li128ELb0ELb1ELb0ELb0EEENS1_30DynamicPersistentTileSchedulerILi128ELi128ELb0ELb1ELb0EEEEEEEEEvNT_6ParamsE,"",@"SHT_CUDA_INFO"
	.sectionflags	@""
	.align	4


	//----- nvinfo : EIATTR_CUDA_API_VERSION
	.align		4
        /*0000*/ 	.byte	0x04, 0x37
        /*0002*/ 	.short	(.L_300 - .L_299)
.L_299:
        /*0004*/ 	.word	0x00000082


	//----- nvinfo : EIATTR_KPARAM_INFO
	.align		4
.L_300:
        /*0008*/ 	.byte	0x04, 0x17
        /*000a*/ 	.short	(.L_302 - .L_301)
.L_301:
        /*000c*/ 	.word	0x00000000
        /*0010*/ 	.short	0x0000
        /*0012*/ 	.short	0x0000
        /*0014*/ 	.byte	0x00, 0xf0, 0xa1, 0x10


	//----- nvinfo : EIATTR_SPARSE_MMA_MASK
	.align		4
.L_302:
        /*0018*/ 	.byte	0x03, 0x50
        /*001a*/ 	.short	0x0000


	//----- nvinfo : EIATTR_MAXREG_COUNT
	.align		4
        /*001c*/ 	.byte	0x03, 0x1b
        /*001e*/ 	.short	0x00ff


	//----- nvinfo : EIATTR_MERCURY_ISA_VERSION
	.align		4
        /*0020*/ 	.byte	0x03, 0x5f
        /*0022*/ 	.short	0x0101


	//----- nvinfo : EIATTR_EXIT_INSTR_OFFSETS
	.align		4
        /*0024*/ 	.byte	0x04, 0x1c
        /*0026*/ 	.short	(.L_304 - .L_303)


	//   ....[0]....
.L_303:
        /*0028*/ 	.word	0x00000010


	//----- nvinfo : EIATTR_MAX_THREADS
	.align		4
.L_304:
        /*002c*/ 	.byte	0x04, 0x05
        /*002e*/ 	.short	(.L_306 - .L_305)
.L_305:
        /*0030*/ 	.word	0x00000080
        /*0034*/ 	.word	0x00000001
        /*0038*/ 	.word	0x00000001


	//----- nvinfo : EIATTR_CBANK_PARAM_SIZE
	.align		4
.L_306:
        /*003c*/ 	.byte	0x03, 0x19
        /*003e*/ 	.short	0x0428


	//----- nvinfo : EIATTR_PARAM_CBANK
	.align		4
        /*0040*/ 	.byte	0x04, 0x0a
        /*0042*/ 	.short	(.L_308 - .L_307)
	.align		4
.L_307:
        /*0044*/ 	.word	index@(.nv.constant0._ZN7cutlass13device_kernelIN5flash19enable_sm80_to_sm89INS1_16FlashAttnFwdSm80INS1_25CollectiveMainloopFwdSm80ILi4ELi1ELb0EN4cute5tupleIJNS5_1CILi128EEENS7_ILi112EEENS7_ILi64EEEEEELi64ENS_10bfloat16_tEfNS_4arch4Sm80ELb1ELb0ELb0ELb0ELb1ELb0ELb1ELb0EEENS1_21CollectiveEpilogueFwdINS6_IJS8_SA_S9_EEENS6_IJNS7_ILi1EEESI_SI_EEESC_SE_Li128ELb0ELb1ELb0ELb0EEENS1_30DynamicPersistentTileSchedulerILi128ELi128ELb0ELb1ELb0EEEEEEEEEvNT_6ParamsE)
        /*0048*/ 	.short	0x0210
        /*004a*/ 	.short	0x0428


	//----- nvinfo : EIATTR_SW_WAR
	.align		4
.L_308:
        /*004c*/ 	.byte	0x04, 0x36
        /*004e*/ 	.short	(.L_310 - .L_309)
.L_309:
        /*0050*/ 	.word	0x00000008
.L_310:


//--------------------- .nv.info._ZN7cutlass13device_kernelIN5flash19enable_sm80_to_sm89INS1_16FlashAttnFwdSm80INS1_25CollectiveMainloopFwdSm80ILi4ELi1ELb0EN4cute5tupleIJNS5_1CILi128EEENS7_ILi112EEENS7_ILi64EEEEEELi64ENS_10bfloat16_tEfNS_4arch4Sm80ELb1ELb0ELb0ELb1ELb1ELb0ELb1ELb0EEENS1_21CollectiveEpilogueFwdINS6_IJS8_SA_S9_EEENS6_IJNS7_ILi1EEESI_SI_EEESC_SE_Li128ELb1ELb1ELb0ELb0EEENS1_19SingleTileSchedulerILb1ELb0ELb1ELi128EEEEEEEEEvNT_6ParamsE --------------------------
	.section	.nv.info._ZN7cutlass13device_kernelIN5flash19enable_sm80_to_sm89INS1_16FlashAttnFwdSm80INS1_25CollectiveMainloopFwdSm80ILi4ELi1ELb0EN4cute5tupleIJNS5_1CILi128EEENS7_ILi112EEENS7_ILi64EEEEEELi64ENS_10bfloat16_tEfNS_4arch4Sm80ELb1ELb0ELb0ELb1ELb1ELb0ELb1ELb0EEENS1_21CollectiveEpilogueFwdINS6_IJS8_SA_S9_EEENS6_IJNS7_ILi1EEESI_SI_EEESC_SE_Li128ELb1ELb1ELb0ELb0EEENS1_19SingleTileSchedulerILb1ELb0ELb1ELi128EEEEEEEEEvNT_6ParamsE,"",@"SHT_CUDA_INFO"
	.sectionflags	@""
	.align	4


	//----- nvinfo : EIATTR_CUDA_API_VERSION
	.align		4
        /*0000*/ 	.byte	0x04, 0x37
        /*0002*/ 	.short	(.L_312 - .L_311)
.L_311:
        /*0004*/ 	.word	0x00000082


	//----- nvinfo : EIATTR_KPARAM_INFO
	.align		4
.L_312:
        /*0008*/ 	.byte	0x04, 0x17
        /*000a*/ 	.short	(.L_314 - .L_313)
.L_313:
        /*000c*/ 	.word	0x00000000
        /*0010*/ 	.short	0x0000
        /*0012*/ 	.short	0x0000
        /*0014*/ 	.byte	0x00, 0xf0, 0x61, 0x10


	//----- nvinfo : EIATTR_SPARSE_MMA_MASK
	.align		4
.L_314:
        /*0018*/ 	.byte	0x03, 0x50
        /*001a*/ 	.short	0x0000


	//----- nvinfo : EIATTR_MAXREG_COUNT
	.align		4
        /*001c*/ 	.byte	0x03, 0x1b
        /*001e*/ 	.short	0x00ff


	//----- nvinfo : EIATTR_MERCURY_ISA_VERSION
	.align		4
        /*0020*/ 	.byte	0x03, 0x5f
        /*0022*/ 	.short	0x0101


	//----- nvinfo : EIATTR_EXIT_INSTR_OFFSETS
	.align		4
        /*0024*/ 	.byte	0x04, 0x1c
        /*0026*/ 	.short	(.L_316 - .L_315)


	//   ....[0]....
.L_315:
        /*0028*/ 	.word	0x00000010


	//----- nvinfo : EIATTR_MAX_THREADS
	.align		4
.L_316:
        /*002c*/ 	.byte	0x04, 0x05
        /*002e*/ 	.short	(.L_318 - .L_317)
.L_317:
        /*0030*/ 	.word	0x00000080
        /*0034*/ 	.word	0x00000001
        /*0038*/ 	.word	0x00000001


	//----- nvinfo : EIATTR_CBANK_PARAM_SIZE
	.align		4
.L_318:
        /*003c*/ 	.byte	0x03, 0x19
        /*003e*/ 	.short	0x0418


	//----- nvinfo : EIATTR_PARAM_CBANK
	.align		4
        /*0040*/ 	.byte	0x04, 0x0a
        /*0042*/ 	.short	(.L_320 - .L_319)
	.align		4
.L_319:
        /*0044*/ 	.word	index@(.nv.constant0._ZN7cutlass13device_kernelIN5flash19enable_sm80_to_sm89INS1_16FlashAttnFwdSm80INS1_25CollectiveMainloopFwdSm80ILi4ELi1ELb0EN4cute5tupleIJNS5_1CILi128EEENS7_ILi112EEENS7_ILi64EEEEEELi64ENS_10bfloat16_tEfNS_4arch4Sm80ELb1ELb0ELb0ELb1ELb1ELb0ELb1ELb0EEENS1_21CollectiveEpilogueFwdINS6_IJS8_SA_S9_EEENS6_IJNS7_ILi1EEESI_SI_EEESC_SE_Li128ELb1ELb1ELb0ELb0EEENS1_19SingleTileSchedulerILb1ELb0ELb1ELi128EEEEEEEEEvNT_6ParamsE)
        /*0048*/ 	.short	0x0210
        /*004a*/ 	.short	0x0418


	//----- nvinfo : EIATTR_SW_WAR
	.align		4
.L_320:
        /*004c*/ 	.byte	0x04, 0x36
        /*004e*/ 	.short	(.L_322 - .L_321)
.L_321:
        /*0050*/ 	.word	0x00000008
.L_322:


//--------------------- .nv.info._ZN7cutlass13device_kernelIN5flash19enable_sm80_to_sm89INS1_16FlashAttnFwdSm80INS1_25CollectiveMainloopFwdSm80ILi4ELi1ELb0EN4cute5tupleIJNS5_1CILi128EEENS7_ILi112EEENS7_ILi64EEEEEELi64ENS_10bfloat16_tEfNS_4arch4Sm80ELb1ELb0ELb0ELb1ELb1ELb1ELb1ELb0EEENS1_21CollectiveEpilogueFwdINS6_IJS8_SA_S9_EEENS6_IJNS7_ILi1EEESI_SI_EEESC_SE_Li128ELb1ELb1ELb0ELb0EEENS1_19SingleTileSchedulerILb1ELb0ELb1ELi128EEEEEEEEEvNT_6ParamsE --------------------------
	.section	.nv.info._ZN7cutlass13device_kernelIN5flash19enable_sm80_to_sm89INS1_16FlashAttnFwdSm80INS1_25CollectiveMainloopFwdSm80ILi4ELi1ELb0EN4cute5tupleIJNS5_1CILi128EEENS7_ILi112EEENS7_ILi64EEEEEELi64ENS_10bfloat16_tEfNS_4arch4Sm80ELb1ELb0ELb0ELb1ELb1ELb1ELb1ELb0EEENS1_21CollectiveEpilogueFwdINS6_IJS8_SA_S9_EEENS6_IJNS7_ILi1EEESI_SI_EEESC_SE_Li128ELb1ELb1ELb0ELb0EEENS1_19SingleTileSchedulerILb1ELb0ELb1ELi128EEEEEEEEEvNT_6ParamsE,"",@"SHT_CUDA_INFO"
	.sectionflags	@""
	.align	4


	//----- nvinfo : EIATTR_CUDA_API_VERSION
	.align		4
        /*0000*/ 	.byte	0x04, 0x37
        /*0002*/ 	.short	(.L_324 - .L_323)
.L_323:
        /*0004*/ 	.word	0x00000082


	//----- nvinfo : EIATTR_KPARAM_INFO
	.align		4
.L_324:
        /*0008*/ 	.byte	0x04, 0x17
        /*000a*/ 	.short	(.L_326 - .L_325)
.L_325:
        /*000c*/ 	.word	0x00000000
        /*0010*/ 	.short	0x0000
        /*0012*/ 	.short	0x0000
        /*0014*/ 	.byte	0x00, 0xf0, 0x61, 0x10


	//----- nvinfo : EIATTR_SPARSE_MMA_MASK
	.align		4
.L_326:
        /*0018*/ 	.byte	0x03, 0x50
        /*001a*/ 	.short	0x0000


	//----- nvinfo : EIATTR_MAXREG_COUNT
	.align		4
        /*001c*/ 	.byte	0x03, 0x1b
        /*001e*/ 	.short	0x00ff


	//----- nvinfo : EIATTR_MERCURY_ISA_VERSION
	.align		4
        /*0020*/ 	.byte	0x03, 0x5f
        /*0022*/ 	.short	0x0101


	//----- nvinfo : EIATTR_EXIT_INSTR_OFFSETS
	.align		4
        /*0024*/ 	.byte	0x04, 0x1c
        /*0026*/ 	.short	(.L_328 - .L_327)


	//   ....[0]....
.L_327:
        /*0028*/ 	.word	0x00000010


	//----- nvinfo : EIATTR_MAX_THREADS
	.align		4
.L_328:
        /*002c*/ 	.byte	0x04, 0x05
        /*002e*/ 	.short	(.L_330 - .L_329)
.L_329:
        /*0030*/ 	.word	0x00000080
        /*0034*/ 	.word	0x00000001
        /*0038*/ 	.word	0x00000001


	//----- nvinfo : EIATTR_CBANK_PARAM_SIZE
	.align		4
.L_330:
        /*003c*/ 	.byte	0x03, 0x19
        /*003e*/ 	.short	0x0418


	//----- nvinfo : EIATTR_PARAM_CBANK
	.align		4
        /*0040*/ 	.byte	0x04, 0x0a
        /*0042*/ 	.short	(.L_332 - .L_331)
	.align		4
.L_331:
        /*0044*/ 	.word	index@(.nv.constant0._ZN7cutlass13device_kernelIN5flash19enable_sm80_to_sm89INS1_16FlashAttnFwdSm80INS1_25CollectiveMainloopFwdSm80ILi4ELi1ELb0EN4cute5tupleIJNS5_1CILi128EEENS7_ILi112EEENS7_ILi64EEEEEELi64ENS_10bfloat16_tEfNS_4arch4Sm80ELb1ELb0ELb0ELb1ELb1ELb1ELb1ELb0EEENS1_21CollectiveEpilogueFwdINS6_IJS8_SA_S9_EEENS6_IJNS7_ILi1EEESI_SI_EEESC_SE_Li128ELb1ELb1ELb0ELb0EEENS1_19SingleTileSchedulerILb1ELb0ELb1ELi128EEEEEEEEEvNT_6ParamsE)
        /*0048*/ 	.short	0x0210
        /*004a*/ 	.short	0x0418


	//----- nvinfo : EIATTR_SW_WAR
	.align		4
.L_332:
        /*004c*/ 	.byte	0x04, 0x36
        /*004e*/ 	.short	(.L_334 - .L_333)
.L_333:
        /*0050*/ 	.word	0x00000008
.L_334:


//--------------------- .nv.callgraph             --------------------------
	.section	.nv.callgraph,"",@"SHT_CUDA_CALLGRAPH"
	.align	4
	.sectionentsize	8
	.align		4
        /*0000*/ 	.word	0x00000000
	.align		4
        /*0004*/ 	.word	0xffffffff
	.align		4
        /*0008*/ 	.word	0x00000000
	.align		4
        /*000c*/ 	.word	0xfffffffe
	.align		4
        /*0010*/ 	.word	0x00000000
	.align		4
        /*0014*/ 	.word	0xfffffffd
	.align		4
        /*0018*/ 	.word	0x00000000
	.align		4
        /*001c*/ 	.word	0xfffffffc


//--------------------- .nv.constant4             --------------------------
	.section	.nv.constant4,"a",@progbits
	.align	8
	.align		8
.nv.constant4:
        /*0000*/ 	.dword	_ZN82_INTERNAL_b44d191f_46_flash_fwd_hdim64_bf16_paged_softcapall_sm80_cu_ef95aea4_38304cuda3std3__45__cpo5beginE
	.align		8
        /*0008*/ 	.dword	_ZN82_INTERNAL_b44d191f_46_flash_fwd_hdim64_bf16_paged_softcapall_sm80_cu_ef95aea4_38304cuda3std3__45__cpo3endE
	.align		8
        /*0010*/ 	.dword	_ZN82_INTERNAL_b44d191f_46_flash_fwd_hdim64_bf16_paged_softcapall_sm80_cu_ef95aea4_38304cuda3std3__45__cpo6cbeginE
	.align		8
        /*0018*/ 	.dword	_ZN82_INTERNAL_b44d191f_46_flash_fwd_hdim64_bf16_paged_softcapall_sm80_cu_ef95aea4_38304cuda3std3__45__cpo4cendE
	.align		8
        /*0020*/ 	.dword	_ZN82_INTERNAL_b44d191f_46_flash_fwd_hdim64_bf16_paged_softcapall_sm80_cu_ef95aea4_38304cuda3std3__484_GLOBAL__N__b44d191f_46_flash_fwd_hdim64_bf16_paged_softcapall_sm80_cu_ef95aea4_38306ignoreE
	.align		8
        /*0028*/ 	.dword	_ZN82_INTERNAL_b44d191f_46_flash_fwd_hdim64_bf16_paged_softcapall_sm80_cu_ef95aea4_38304cuda3std3__419piecewise_constructE
	.align		8
        /*0030*/ 	.dword	_ZN82_INTERNAL_b44d191f_46_flash_fwd_hdim64_bf16_paged_softcapall_sm80_cu_ef95aea4_38304cuda3std3__48in_placeE
	.align		8
        /*0038*/ 	.dword	_ZN82_INTERNAL_b44d191f_46_flash_fwd_hdim64_bf16_paged_softcapall_sm80_cu_ef95aea4_38304cuda3std6ranges3__45__cpo4swapE
	.align		8
        /*0040*/ 	.dword	_ZN82_INTERNAL_b44d191f_46_flash_fwd_hdim64_bf16_paged_softcapall_sm80_cu_ef95aea4_38304cuda3std6ranges3__45__cpo9iter_moveE
	.align		8
        /*0048*/ 	.dword	_ZN82_INTERNAL_b44d191f_46_flash_fwd_hdim64_bf16_paged_softcapall_sm80_cu_ef95aea4_38304cute7productE
	.align		8
        /*0050*/ 	.dword	_ZN82_INTERNAL_b44d191f_46_flash_fwd_hdim64_bf16_paged_softcapall_sm80_cu_ef95aea4_38304cute1_E


//--------------------- .text._ZN7cutlass13device_kernelIN5flash19enable_sm80_to_sm89INS1_16FlashAttnFwdSm80INS1_25CollectiveMainloopFwdSm80ILi4ELi1ELb0EN4cute5tupleIJNS5_1CILi128EEENS7_ILi112EEENS7_ILi64EEEEEELi64ENS_10bfloat16_tEfNS_4arch4Sm80ELb0ELb0ELb1ELb0ELb1ELb0ELb1ELb0EEENS1_21CollectiveEpilogueFwdINS6_IJS8_SA_S9_EEENS6_IJNS7_ILi1EEESI_SI_EEESC_SE_Li128ELb0ELb1ELb0ELb0EEENS1_19SingleTileSchedulerILb0ELb0ELb1ELi128EEEEEEEEEvNT_6ParamsE --------------------------
	.section	.text._ZN7cutlass13device_kernelIN5flash19enable_sm80_to_sm89INS1_16FlashAttnFwdSm80INS1_25CollectiveMainloopFwdSm80ILi4ELi1ELb0EN4cute5tupleIJNS5_1CILi128EEENS7_ILi112EEENS7_ILi64EEEEEELi64ENS_10bfloat16_tEfNS_4arch4Sm80ELb0ELb0ELb1ELb0ELb1ELb0ELb1ELb0EEENS1_21CollectiveEpilogueFwdINS6_IJS8_SA_S9_EEENS6_IJNS7_ILi1EEESI_SI_EEESC_SE_Li128ELb0ELb1ELb0ELb0EEENS1_19SingleTileSchedulerILb0ELb0ELb1ELi128EEEEEEEEEvNT_6ParamsE,"ax",@progbits
	.align	128
.text._ZN7cutlass13device_kernelIN5flash19enable_sm80_to_sm89INS1_16FlashAttnFwdSm80INS1_25CollectiveMainloopFwdSm80ILi4ELi1ELb0EN4cute5tupleIJNS5_1CILi128EEENS7_ILi112EEENS7_ILi64EEEEEELi64ENS_10bfloat16_tEfNS_4arch4Sm80ELb0ELb0ELb1ELb0ELb1ELb0ELb1ELb0EEENS1_21CollectiveEpilogueFwdINS6_IJS8_SA_S9_EEENS6_IJNS7_ILi1EEESI_SI_EEESC_SE_Li128ELb0ELb1ELb0ELb0EEENS1_19SingleTileSchedulerILb0ELb0ELb1ELi128EEEEEEEEEvNT_6ParamsE:
        .type           _ZN7cutlass13device_kernelIN5flash19enable_sm80_to_sm89INS1_16FlashAttnFwdSm80INS1_25CollectiveMainloopFwdSm80ILi4ELi1ELb0EN4cute5tupleIJNS5_1CILi128EEENS7_ILi112EEENS7_ILi64EEEEEELi64ENS_10bfloat16_tEfNS_4arch4Sm80ELb0ELb0ELb1ELb0ELb1ELb0ELb1ELb0EEENS1_21CollectiveEpilogueFwdINS6_IJS8_SA_S9_EEENS6_IJNS7_ILi1EEESI_SI_EEESC_SE_Li128ELb0ELb1ELb0ELb0EEENS1_19SingleTileSchedulerILb0ELb0ELb1ELi128EEEEEEEEEvNT_6ParamsE,@function
        .size           _ZN7cutlass13device_kernelIN5flash19enable_sm80_to_sm89INS1_16FlashAttnFwdSm80INS1_25CollectiveMainloopFwdSm80ILi4ELi1ELb0EN4cute5tupleIJNS5_1CILi128EEENS7_ILi112EEENS7_ILi64EEEEEELi64ENS_10bfloat16_tEfNS_4arch4Sm80ELb0ELb0ELb1ELb0ELb1ELb0ELb1ELb0EEENS1_21CollectiveEpilogueFwdINS6_IJS8_SA_S9_EEENS6_IJNS7_ILi1EEESI_SI_EEESC_SE_Li128ELb0ELb1ELb0ELb0EEENS1_19SingleTileSchedulerILb0ELb0ELb1ELi128EEEEEEEEEvNT_6ParamsE,(.L_x_18 - _ZN7cutlass13device_kernelIN5flash19enable_sm80_to_sm89INS1_16FlashAttnFwdSm80INS1_25CollectiveMainloopFwdSm80ILi4ELi1ELb0EN4cute5tupleIJNS5_1CILi128EEENS7_ILi112EEENS7_ILi64EEEEEELi64ENS_10bfloat16_tEfNS_4arch4Sm80ELb0ELb0ELb1ELb0ELb1ELb0ELb1ELb0EEENS1_21CollectiveEpilogueFwdINS6_IJS8_SA_S9_EEENS6_IJNS7_ILi1EEESI_SI_EEESC_SE_Li128ELb0ELb1ELb0ELb0EEENS1_19SingleTileSchedulerILb0ELb0ELb1ELi128EEEEEEEEEvNT_6ParamsE)
        .other          _ZN7cutlass13device_kernelIN5flash19enable_sm80_to_sm89INS1_16FlashAttnFwdSm80INS1_25CollectiveMainloopFwdSm80ILi4ELi1ELb0EN4cute5tupleIJNS5_1CILi128EEENS7_ILi112EEENS7_ILi64EEEEEELi64ENS_10bfloat16_tEfNS_4arch4Sm80ELb0ELb0ELb1ELb0ELb1ELb0ELb1ELb0EEENS1_21CollectiveEpilogueFwdINS6_IJS8_SA_S9_EEENS6_IJNS7_ILi1EEESI_SI_EEESC_SE_Li128ELb0ELb1ELb0ELb0EEENS1_19SingleTileSchedulerILb0ELb0ELb1ELi128EEEEEEEEEvNT_6ParamsE,@"STO_CUDA_ENTRY STV_DEFAULT"
_ZN7cutlass13device_kernelIN5flash19enable_sm80_to_sm89INS1_16FlashAttnFwdSm80INS1_25CollectiveMainloopFwdSm80ILi4ELi1ELb0EN4cute5tupleIJNS5_1CILi128EEENS7_ILi112EEENS7_ILi64EEEEEELi64ENS_10bfloat16_tEfNS_4arch4Sm80ELb0ELb0ELb1ELb0ELb1ELb0ELb1ELb0EEENS1_21CollectiveEpilogueFwdINS6_IJS8_SA_S9_EEENS6_IJNS7_ILi1EEESI_SI_EEESC_SE_Li128ELb0ELb1ELb0ELb0EEENS1_19SingleTileSchedulerILb0ELb0ELb1ELi128EEEEEEEEEvNT_6ParamsE:
[----:B------:R-:W-:Y:S01]  /*0000*/  LDC R1, c[0x0][0x28] ;  /* 0x00000a00ff017b82 */ /* 0x000fe20000000800 */
[----:B------:R-:W-:Y:S05]  /*0010*/  EXIT ;  /* 0x000000000000794d */ /* 0x000fea0003800000 */
.L_x_0:
[----:B------:R-:W-:-:S00]  /*0020*/  BRA `(.L_x_0) ;  /* 0xfffffffc00fc7947 */ /* 0x000fc0000383ffff */
[----:B------:R-:W-:-:S00]  /*0030*/  NOP ;  /* 0x0000000000007918 */ /* 0x000fc00000000000 */
        /* <DEDUP_REMOVED lines=12> */
.L_x_18:


//--------------------- .text._ZN7cutlass13device_kernelIN5flash19enable_sm80_to_sm89INS1_16FlashAttnFwdSm80INS1_25CollectiveMainloopFwdSm80ILi4ELi1ELb0EN4cute5tupleIJNS5_1CILi128EEENS7_ILi112EEENS7_ILi64EEEEEELi64ENS_10bfloat16_tEfNS_4arch4Sm80ELb0ELb0ELb1ELb1ELb1ELb0ELb1ELb0EEENS1_21CollectiveEpilogueFwdINS6_IJS8_SA_S9_EEENS6_IJNS7_ILi1EEESI_SI_EEESC_SE_Li128ELb1ELb1ELb0ELb0EEENS1_19SingleTileSchedulerILb1ELb0ELb1ELi128EEEEEEEEEvNT_6ParamsE --------------------------
	.section	.text._ZN7cutlass13device_kernelIN5flash19enable_sm80_to_sm89INS1_16FlashAttnFwdSm80INS1_25CollectiveMainloopFwdSm80ILi4ELi1ELb0EN4cute5tupleIJNS5_1CILi128EEENS7_ILi112EEENS7_ILi64EEEEEELi64ENS_10bfloat16_tEfNS_4arch4Sm80ELb0ELb0ELb1ELb1ELb1ELb0ELb1ELb0EEENS1_21CollectiveEpilogueFwdINS6_IJS8_SA_S9_EEENS6_IJNS7_ILi1EEESI_SI_EEESC_SE_Li128ELb1ELb1ELb0ELb0EEENS1_19SingleTileSchedulerILb1ELb0ELb1ELi128EEEEEEEEEvNT_6ParamsE,"ax",@progbits
	.align	128
.text._ZN7cutlass13device_kernelIN5flash19enable_sm80_to_sm89INS1_16FlashAttnFwdSm80INS1_25CollectiveMainloopFwdSm80ILi4ELi1ELb0EN4cute5tupleIJNS5_1CILi128EEENS7_ILi112EEENS7_ILi64EEEEEELi64ENS_10bfloat16_tEfNS_4arch4Sm80ELb0ELb0ELb1ELb1ELb1ELb0ELb1ELb0EEENS1_21CollectiveEpilogueFwdINS6_IJS8_SA_S9_EEENS6_IJNS7_ILi1EEESI_SI_EEESC_SE_Li128ELb1ELb1ELb0ELb0EEENS1_19SingleTileSchedulerILb1ELb0ELb1ELi128EEEEEEEEEvNT_6ParamsE:
        .type           _ZN7cutlass13device_kernelIN5flash19enable_sm80_to_sm89INS1_16FlashAttnFwdSm80INS1_25CollectiveMainloopFwdSm80ILi4ELi1ELb0EN4cute5tupleIJNS5_1CILi128EEENS7_ILi112EEENS7_ILi64EEEEEELi64ENS_10bfloat16_tEfNS_4arch4Sm80ELb0ELb0ELb1ELb1ELb1ELb0ELb1ELb0EEENS1_21CollectiveEpilogueFwdINS6_IJS8_SA_S9_EEENS6_IJNS7_ILi1EEESI_SI_EEESC_SE_Li128ELb1ELb1ELb0ELb0EEENS1_19SingleTileSchedulerILb1ELb0ELb1ELi128EEEEEEEEEvNT_6ParamsE,@function
        .size           _ZN7cutlass13device_kernelIN5flash19enable_sm80_to_sm89INS1_16FlashAttnFwdSm80INS1_25CollectiveMainloopFwdSm80ILi4ELi1ELb0EN4cute5tupleIJNS5_1CILi128EEENS7_ILi112EEENS7_ILi64EEEEEELi64ENS_10bfloat16_tEfNS_4arch4Sm80ELb0ELb0ELb1ELb1ELb1ELb0ELb1ELb0EEENS1_21CollectiveEpilogueFwdINS6_IJS8_SA_S9_EEENS6_IJNS7_ILi1EEESI_SI_EEESC_SE_Li128ELb1ELb1ELb0ELb0EEENS1_19SingleTileSchedulerILb1ELb0ELb1ELi128EEEEEEEEEvNT_6ParamsE,(.L_x_19 - _ZN7cutlass13device_kernelIN5flash19enable_sm80_to_sm89INS1_16FlashAttnFwdSm80INS1_25CollectiveMainloopFwdSm80ILi4ELi1ELb0EN4cute5tupleIJNS5_1CILi128EEENS7_ILi112EEENS7_ILi64EEEEEELi64ENS_10bfloat16_tEfNS_4arch4Sm80ELb0ELb0ELb1ELb1ELb1ELb0ELb1ELb0EEENS1_21CollectiveEpilogueFwdINS6_IJS8_SA_S9_EEENS6_IJNS7_ILi1EEESI_SI_EEESC_SE_Li128ELb1ELb1ELb0ELb0EEENS1_19SingleTileSchedulerILb1ELb0ELb1ELi128EEEEEEEEEvNT_6ParamsE)
        .other          _ZN7cutlass13device_kernelIN5flash19enable_sm80_to_sm89INS1_16FlashAttnFwdSm80INS1_25CollectiveMainloopFwdSm80ILi4ELi1ELb0EN4cute5tupleIJNS5_1CILi128EEENS7_ILi112EEENS7_ILi64EEEEEELi64ENS_10bfloat16_tEfNS_4arch4Sm80ELb0ELb0ELb1ELb1ELb1ELb0ELb1ELb0EEENS1_21CollectiveEpilogueFwdINS6_IJS8_SA_S9_EEENS6_IJNS7_ILi1EEESI_SI_EEESC_SE_Li128ELb1ELb1ELb0ELb0EEENS1_19SingleTileSchedulerILb1ELb0ELb1ELi128EEEEEEEEEvNT_6ParamsE,@"STO_CUDA_ENTRY STV_DEFAULT"
_ZN7cutlass13device_kernelIN5flash19enable_sm80_to_sm89INS1_16FlashAttnFwdSm80INS1_25CollectiveMainloopFwdSm80ILi4ELi1ELb0EN4cute5tupleIJNS5_1CILi128EEENS7_ILi112EEENS7_ILi64EEEEEELi64ENS_10bfloat16_tEfNS_4arch4Sm80ELb0ELb0ELb1ELb1ELb1ELb0ELb1ELb0EEENS1_21CollectiveEpilogueFwdINS6_IJS8_SA_S9_EEENS6_IJNS7_ILi1EEESI_SI_EEESC_SE_Li128ELb1ELb1ELb0ELb0EEENS1_19SingleTileSchedulerILb1ELb0ELb1ELi128EEEEEEEEEvNT_6ParamsE:
[----:B------:R-:W-:Y:S01]  /*0000*/  LDC R1, c[0x0][0x28] ;  /* 0x00000a00ff017b82 */ /* 0x000fe20000000800 */
[----:B------:R-:W-:Y:S05]  /*0010*/  EXIT ;  /* 0x000000000000794d */ /* 0x000fea0003800000 */
.L_x_1:
        /* <DEDUP_REMOVED lines=14> */
.L_x_19:


//--------------------- .text._ZN7cutlass13device_kernelIN5flash19enable_sm80_to_sm89INS1_16FlashAttnFwdSm80INS1_25CollectiveMainloopFwdSm80ILi4ELi1ELb0EN4cute5tupleIJNS5_1CILi128EEENS7_ILi112EEENS7_ILi64EEEEEELi64ENS_10bfloat16_tEfNS_4arch4Sm80ELb0ELb0ELb1ELb1ELb1ELb1ELb1ELb0EEENS1_21CollectiveEpilogueFwdINS6_IJS8_SA_S9_EEENS6_IJNS7_ILi1EEESI_SI_EEESC_SE_Li128ELb1ELb1ELb0ELb0EEENS1_19SingleTileSchedulerILb1ELb0ELb1ELi128EEEEEEEEEvNT_6ParamsE --------------------------
	.section	.text._ZN7cutlass13device_kernelIN5flash19enable_sm80_to_sm89INS1_16FlashAttnFwdSm80INS1_25CollectiveMainloopFwdSm80ILi4ELi1ELb0EN4cute5tupleIJNS5_1CILi128EEENS7_ILi112EEENS7_ILi64EEEEEELi64ENS_10bfloat16_tEfNS_4arch4Sm80ELb0ELb0ELb1ELb1ELb1ELb1ELb1ELb0EEENS1_21CollectiveEpilogueFwdINS6_IJS8_SA_S9_EEENS6_IJNS7_ILi1EEESI_SI_EEESC_SE_Li128ELb1ELb1ELb0ELb0EEENS1_19SingleTileSchedulerILb1ELb0ELb1ELi128EEEEEEEEEvNT_6ParamsE,"ax",@progbits
	.align	128
.text._ZN7cutlass13device_kernelIN5flash19enable_sm80_to_sm89INS1_16FlashAttnFwdSm80INS1_25CollectiveMainloopFwdSm80ILi4ELi1ELb0EN4cute5tupleIJNS5_1CILi128EEENS7_ILi112EEENS7_ILi64EEEEEELi64ENS_10bfloat16_tEfNS_4arch4Sm80ELb0ELb0ELb1ELb1ELb1ELb1ELb1ELb0EEENS1_21CollectiveEpilogueFwdINS6_IJS8_SA_S9_EEENS6_IJNS7_ILi1EEESI_SI_EEESC_SE_Li128ELb1ELb1ELb0ELb0EEENS1_19SingleTileSchedulerILb1ELb0ELb1ELi128EEEEEEEEEvNT_6ParamsE:
        .type           _ZN7cutlass13device_kernelIN5flash19enable_sm80_to_sm89INS1_16FlashAttnFwdSm80INS1_25CollectiveMainloopFwdSm80ILi4ELi1ELb0EN4cute5tupleIJNS5_1CILi128EEENS7_ILi112EEENS7_ILi64EEEEEELi64ENS_10bfloat16_tEfNS_4arch4Sm80ELb0ELb0ELb1ELb1ELb1ELb1ELb1ELb0EEENS1_21CollectiveEpilogueFwdINS6_IJS8_SA_S9_EEENS6_IJNS7_ILi1EEESI_SI_EEESC_SE_Li128ELb1ELb1ELb0ELb0EEENS1_19SingleTileSchedulerILb1ELb0ELb1ELi128EEEEEEEEEvNT_6ParamsE,@function
        .size           _ZN7cutlass13device_kernelIN5flash19enable_sm80_to_sm89INS1_16FlashAttnFwdSm80INS1_25CollectiveMainloopFwdSm80ILi4ELi1ELb0EN4cute5tupleIJNS5_1CILi128EEENS7_ILi112EEENS7_ILi64EEEEEELi64ENS_10bfloat16_tEfNS_4arch4Sm80ELb0ELb0ELb1ELb1ELb1ELb1ELb1ELb0EEENS1_21CollectiveEpilogueFwdINS6_IJS8_SA_S9_EEENS6_IJNS7_ILi1EEESI_SI_EEESC_SE_Li128ELb1ELb1ELb0ELb0EEENS1_19SingleTileSchedulerILb1ELb0ELb1ELi128EEEEEEEEEvNT_6ParamsE,(.L_x_20 - _ZN7cutlass13device_kernelIN5flash19enable_sm80_to_sm89INS1_16FlashAttnFwdSm80INS1_25CollectiveMainloopFwdSm80ILi4ELi1ELb0EN4cute5tupleIJNS5_1CILi128EEENS7_ILi112EEENS7_ILi64EEEEEELi64ENS_10bfloat16_tEfNS_4arch4Sm80ELb0ELb0ELb1ELb1ELb1ELb1ELb1ELb0EEENS1_21CollectiveEpilogueFwdINS6_IJS8_SA_S9_EEENS6_IJNS7_ILi1EEESI_SI_EEESC_SE_Li128ELb1ELb1ELb0ELb0EEENS1_19SingleTileSchedulerILb1ELb0ELb1ELi128EEEEEEEEEvNT_6ParamsE)
        .other          _ZN7cutlass13device_kernelIN5flash19enable_sm80_to_sm89INS1_16FlashAttnFwdSm80INS1_25CollectiveMainloopFwdSm80ILi4ELi1ELb0EN4cute5tupleIJNS5_1CILi128EEENS7_ILi112EEENS7_ILi64EEEEEELi64ENS_10bfloat16_tEfNS_4arch4Sm80ELb0ELb0ELb1ELb1ELb1ELb1ELb1ELb0EEENS1_21CollectiveEpilogueFwdINS6_IJS8_SA_S9_EEENS6_IJNS7_ILi1EEESI_SI_EEESC_SE_Li128ELb1ELb1ELb0ELb0EEENS1_19SingleTileSchedulerILb1ELb0ELb1ELi128EEEEEEEEEvNT_6ParamsE,@"STO_CUDA_ENTRY STV_DEFAULT"
_ZN7cutlass13device_kernelIN5flash19enable_sm80_to_sm89INS1_16FlashAttnFwdSm80INS1_25CollectiveMainloopFwdSm80ILi4ELi1ELb0EN4cute5tupleIJNS5_1CILi128EEENS7_ILi112EEENS7_ILi64EEEEEELi64ENS_10bfloat16_tEfNS_4arch4Sm80ELb0ELb0ELb1ELb1ELb1ELb1ELb1ELb0EEENS1_21CollectiveEpilogueFwdINS6_IJS8_SA_S9_EEENS6_IJNS7_ILi1EEESI_SI_EEESC_SE_Li128ELb1ELb1ELb0ELb0EEENS1_19SingleTileSchedulerILb1ELb0ELb1ELi128EEEEEEEEEvNT_6ParamsE:
[----:B------:R-:W-:Y:S01]  /*0000*/  LDC R1, c[0x0][0x28] ;  /* 0x00000a00ff017b82 */ /* 0x000fe20000000800 */
[----:B------:R-:W-:Y:S05]  /*0010*/  EXIT ;  /* 0x000000000000794d */ /* 0x000fea0003800000 */
.L_x_2:
        /* <DEDUP_REMOVED lines=14> */
.L_x_20:


//--------------------- .text._ZN7cutlass13device_kernelIN5flash19enable_sm80_to_sm89INS1_16FlashAttnFwdSm80INS1_25CollectiveMainloopFwdSm80ILi4ELi1ELb0EN4cute5tupleIJNS5_1CILi128EEENS7_ILi96EEENS7_ILi64EEEEEELi64ENS_10bfloat16_tEfNS_4arch4Sm80ELb0ELb1ELb1ELb0ELb1ELb0ELb1ELb0EEENS1_21CollectiveEpilogueFwdINS6_IJS8_SA_S9_EEENS6_IJNS7_ILi1EEESI_SI_EEESC_SE_Li128ELb0ELb1ELb0ELb0EEENS1_19SingleTileSchedulerILb0ELb0ELb1ELi128EEEEEEEEEvNT_6ParamsE --------------------------
	.section	.text._ZN7cutlass13device_kernelIN5flash19enable_sm80_to_sm89INS1_16FlashAttnFwdSm80INS1_25CollectiveMainloopFwdSm80ILi4ELi1ELb0EN4cute5tupleIJNS5_1CILi128EEENS7_ILi96EEENS7_ILi64EEEEEELi64ENS_10bfloat16_tEfNS_4arch4Sm80ELb0ELb1ELb1ELb0ELb1ELb0ELb1ELb0EEENS1_21CollectiveEpilogueFwdINS6_IJS8_SA_S9_EEENS6_IJNS7_ILi1EEESI_SI_EEESC_SE_Li128ELb0ELb1ELb0ELb0EEENS1_19SingleTileSchedulerILb0ELb0ELb1ELi128EEEEEEEEEvNT_6ParamsE,"ax",@progbits
	.align	128
.text._ZN7cutlass13device_kernelIN5flash19enable_sm80_to_sm89INS1_16FlashAttnFwdSm80INS1_25CollectiveMainloopFwdSm80ILi4ELi1ELb0EN4cute5tupleIJNS5_1CILi128EEENS7_ILi96EEENS7_ILi64EEEEEELi64ENS_10bfloat16_tEfNS_4arch4Sm80ELb0ELb1ELb1ELb0ELb1ELb0ELb1ELb0EEENS1_21CollectiveEpilogueFwdINS6_IJS8_SA_S9_EEENS6_IJNS7_ILi1EEESI_SI_EEESC_SE_Li128ELb0ELb1ELb0ELb0EEENS1_19SingleTileSchedulerILb0ELb0ELb1ELi128EEEEEEEEEvNT_6ParamsE:
        .type           _ZN7cutlass13device_kernelIN5flash19enable_sm80_to_sm89INS1_16FlashAttnFwdSm80INS1_25CollectiveMainloopFwdSm80ILi4ELi1ELb0EN4cute5tupleIJNS5_1CILi128EEENS7_ILi96EEENS7_ILi64EEEEEELi64ENS_10bfloat16_tEfNS_4arch4Sm80ELb0ELb1ELb1ELb0ELb1ELb0ELb1ELb0EEENS1_21CollectiveEpilogueFwdINS6_IJS8_SA_S9_EEENS6_IJNS7_ILi1EEESI_SI_EEESC_SE_Li128ELb0ELb1ELb0ELb0EEENS1_19SingleTileSchedulerILb0ELb0ELb1ELi128EEEEEEEEEvNT_6ParamsE,@function
        .size           _ZN7cutlass13device_kernelIN5flash19enable_sm80_to_sm89INS1_16FlashAttnFwdSm80INS1_25CollectiveMainloopFwdSm80ILi4ELi1ELb0EN4cute5tupleIJNS5_1CILi128EEENS7_ILi96EEENS7_ILi64EEEEEELi64ENS_10bfloat16_tEfNS_4arch4Sm80ELb0ELb1ELb1ELb0ELb1ELb0ELb1ELb0EEENS1_21CollectiveEpilogueFwdINS6_IJS8_SA_S9_EEENS6_IJNS7_ILi1EEESI_SI_EEESC_SE_Li128ELb0ELb1ELb0ELb0EEENS1_19SingleTileSchedulerILb0ELb0ELb1ELi128EEEEEEEEEvNT_6ParamsE,(.L_x_21 - _ZN7cutlass13device_kernelIN5flash19enable_sm80_to_sm89INS1_16FlashAttnFwdSm80INS1_25CollectiveMainloopFwdSm80ILi4ELi1ELb0EN4cute5tupleIJNS5_1CILi128EEENS7_ILi96EEENS7_ILi64EEEEEELi64ENS_10bfloat16_tEfNS_4arch4Sm80ELb0ELb1ELb1ELb0ELb1ELb0ELb1ELb0EEENS1_21CollectiveEpilogueFwdINS6_IJS8_SA_S9_EEENS6_IJNS7_ILi1EEESI_SI_EEESC_SE_Li128ELb0ELb1ELb0ELb0EEENS1_19SingleTileSchedulerILb0ELb0ELb1ELi128EEEEEEEEEvNT_6ParamsE)
        .other          _ZN7cutlass13device_kernelIN5flash19enable_sm80_to_sm89INS1_16FlashAttnFwdSm80INS1_25CollectiveMainloopFwdSm80ILi4ELi1ELb0EN4cute5tupleIJNS5_1CILi128EEENS7_ILi96EEENS7_ILi64EEEEEELi64ENS_10bfloat16_tEfNS_4arch4Sm80ELb0ELb1ELb1ELb0ELb1ELb0ELb1ELb0EEENS1_21CollectiveEpilogueFwdINS6_IJS8_SA_S9_EEENS6_IJNS7_ILi1EEESI_SI_EEESC_SE_Li128ELb0ELb1ELb0ELb0EEENS1_19SingleTileSchedulerILb0ELb0ELb1ELi128EEEEEEEEEvNT_6ParamsE,@"STO_CUDA_ENTRY STV_DEFAULT"
_ZN7cutlass13device_kernelIN5flash19enable_sm80_to_sm89INS1_16FlashAttnFwdSm80INS1_25CollectiveMainloopFwdSm80ILi4ELi1ELb0EN4cute5tupleIJNS5_1CILi128EEENS7_ILi96EEENS7_ILi64EEEEEELi64ENS_10bfloat16_tEfNS_4arch4Sm80ELb0ELb1ELb1ELb0ELb1ELb0ELb1ELb0EEENS1_21CollectiveEpilogueFwdINS6_IJS8_SA_S9_EEENS6_IJNS7_ILi1EEESI_SI_EEESC_SE_Li128ELb0ELb1ELb0ELb0EEENS1_19SingleTileSchedulerILb0ELb0ELb1ELi128EEEEEEEEEvNT_6ParamsE:
[----:B------:R-:W-:Y:S01]  /*0000*/  LDC R1, c[0x0][0x28] ;  /* 0x00000a00ff017b82 */ /* 0x000fe20000000800 */
[----:B------:R-:W-:Y:S05]  /*0010*/  EXIT ;  /* 0x000000000000794d */ /* 0x000fea0003800000 */
.L_x_3:
        /* <DEDUP_REMOVED lines=14> */
.L_x_21:


//--------------------- .text._ZN7cutlass13device_kernelIN5flash19enable_sm80_to_sm89INS1_16FlashAttnFwdSm80INS1_25CollectiveMainloopFwdSm80ILi4ELi1ELb0EN4cute5tupleIJNS5_1CILi128EEENS7_ILi96EEENS7_ILi64EEEEEELi64ENS_10bfloat16_tEfNS_4arch4Sm80ELb0ELb1ELb1ELb1ELb1ELb0ELb1ELb0EEENS1_21CollectiveEpilogueFwdINS6_IJS8_SA_S9_EEENS6_IJNS7_ILi1EEESI_SI_EEESC_SE_Li128ELb1ELb1ELb0ELb0EEENS1_19SingleTileSchedulerILb1ELb0ELb1ELi128EEEEEEEEEvNT_6ParamsE --------------------------
	.section	.text._ZN7cutlass13device_kernelIN5flash19enable_sm80_to_sm89INS1_16FlashAttnFwdSm80INS1_25CollectiveMainloopFwdSm80ILi4ELi1ELb0EN4cute5tupleIJNS5_1CILi128EEENS7_ILi96EEENS7_ILi64EEEEEELi64ENS_10bfloat16_tEfNS_4arch4Sm80ELb0ELb1ELb1ELb1ELb1ELb0ELb1ELb0EEENS1_21CollectiveEpilogueFwdINS6_IJS8_SA_S9_EEENS6_IJNS7_ILi1EEESI_SI_EEESC_SE_Li128ELb1ELb1ELb0ELb0EEENS1_19SingleTileSchedulerILb1ELb0ELb1ELi128EEEEEEEEEvNT_6ParamsE,"ax",@progbits
	.align	128
.text._ZN7cutlass13device_kernelIN5flash19enable_sm80_to_sm89INS1_16FlashAttnFwdSm80INS1_25CollectiveMainloopFwdSm80ILi4ELi1ELb0EN4cute5tupleIJNS5_1CILi128EEENS7_ILi96EEENS7_ILi64EEEEEELi64ENS_10bfloat16_tEfNS_4arch4Sm80ELb0ELb1ELb1ELb1ELb1ELb0ELb1ELb0EEENS1_21CollectiveEpilogueFwdINS6_IJS8_SA_S9_EEENS6_IJNS7_ILi1EEESI_SI_EEESC_SE_Li128ELb1ELb1ELb0ELb0EEENS1_19SingleTileSchedulerILb1ELb0ELb1ELi128EEEEEEEEEvNT_6ParamsE:
        .type           _ZN7cutlass13device_kernelIN5flash19enable_sm80_to_sm89INS1_16FlashAttnFwdSm80INS1_25CollectiveMainloopFwdSm80ILi4ELi1ELb0EN4cute5tupleIJNS5_1CILi128EEENS7_ILi96EEENS7_ILi64EEEEEELi64ENS_10bfloat16_tEfNS_4arch4Sm80ELb0ELb1ELb1ELb1ELb1ELb0ELb1ELb0EEENS1_21CollectiveEpilogueFwdINS6_IJS8_SA_S9_EEENS6_IJNS7_ILi1EEESI_SI_EEESC_SE_Li128ELb1ELb1ELb0ELb0EEENS1_19SingleTileSchedulerILb1ELb0ELb1ELi128EEEEEEEEEvNT_6ParamsE,@function
        .size           _ZN7cutlass13device_kernelIN5flash19enable_sm80_to_sm89INS1_16FlashAttnFwdSm80INS1_25CollectiveMainloopFwdSm80ILi4ELi1ELb0EN4cute5tupleIJNS5_1CILi128EEENS7_ILi96EEENS7_ILi64EEEEEELi64ENS_10bfloat16_tEfNS_4arch4Sm80ELb0ELb1ELb1ELb1ELb1ELb0ELb1ELb0EEENS1_21CollectiveEpilogueFwdINS6_IJS8_SA_S9_EEENS6_IJNS7_ILi1EEESI_SI_EEESC_SE_Li128ELb1ELb1ELb0ELb0EEENS1_19SingleTileSchedulerILb1ELb0ELb1ELi128EEEEEEEEEvNT_6ParamsE,(.L_x_22 - _ZN7cutlass13device_kernelIN5flash19enable_sm80_to_sm89INS1_16FlashAttnFwdSm80INS1_25CollectiveMainloopFwdSm80ILi4ELi1ELb0EN4cute5tupleIJNS5_1CILi128EEENS7_ILi96EEENS7_ILi64EEEEEELi64ENS_10bfloat16_tEfNS_4arch4Sm80ELb0ELb1ELb1ELb1ELb1ELb0ELb1ELb0EEENS1_21CollectiveEpilogueFwdINS6_IJS8_SA_S9_EEENS6_IJNS7_ILi1EEESI_SI_EEESC_SE_Li128ELb1ELb1ELb0ELb0EEENS1_19SingleTileSchedulerILb1ELb0ELb1ELi128EEEEEEEEEvNT_6ParamsE)
        .other          _ZN7cutlass13device_kernelIN5flash19enable_sm80_to_sm89INS1_16FlashAttnFwdSm80INS1_25CollectiveMainloopFwdSm80ILi4ELi1ELb0EN4cute5tupleIJNS5_1CILi128EEENS7_ILi96EEENS7_ILi64EEEEEELi64ENS_10bfloat16_tEfNS_4arch4Sm80ELb0ELb1ELb1ELb1ELb1ELb0ELb1ELb0EEENS1_21CollectiveEpilogueFwdINS6_IJS8_SA_S9_EEENS6_IJNS7_ILi1EEESI_SI_EEESC_SE_Li128ELb1ELb1ELb0ELb0EEENS1_19SingleTileSchedulerILb1ELb0ELb1ELi128EEEEEEEEEvNT_6ParamsE,@"STO_CUDA_ENTRY STV_DEFAULT"
_ZN7cutlass13device_kernelIN5flash19enable_sm80_to_sm89INS1_16FlashAttnFwdSm80INS1_25CollectiveMainloopFwdSm80ILi4ELi1ELb0EN4cute5tupleIJNS5_1CILi128EEENS7_ILi96EEENS7_ILi64EEEEEELi64ENS_10bfloat16_tEfNS_4arch4Sm80ELb0ELb1ELb1ELb1ELb1ELb0ELb1ELb0EEENS1_21CollectiveEpilogueFwdINS6_IJS8_SA_S9_EEENS6_IJNS7_ILi1EEESI_SI_EEESC_SE_Li128ELb1ELb1ELb0ELb0EEENS1_19SingleTileSchedulerILb1ELb0ELb1ELi128EEEEEEEEEvNT_6ParamsE:
[----:B------:R-:W-:Y:S01]  /*0000*/  LDC R1, c[0x0][0x28] ;  /* 0x00000a00ff017b82 */ /* 0x000fe20000000800 */
[----:B------:R-:W-:Y:S05]  /*0010*/  EXIT ;  /* 0x000000000000794d */ /* 0x000fea0003800000 */
.L_x_4:
        /* <DEDUP_REMOVED lines=14> */
.L_x_22:


//--------------------- .text._ZN7cutlass13device_kernelIN5flash19enable_sm80_to_sm89INS1_16FlashAttnFwdSm80INS1_25CollectiveMainloopFwdSm80ILi4ELi1ELb0EN4cute5tupleIJNS5_1CILi128EEENS7_ILi96EEENS7_ILi64EEEEEELi64ENS_10bfloat16_tEfNS_4arch4Sm80ELb0ELb1ELb1ELb1ELb1ELb1ELb1ELb0EEENS1_21CollectiveEpilogueFwdINS6_IJS8_SA_S9_EEENS6_IJNS7_ILi1EEESI_SI_EEESC_SE_Li128ELb1ELb1ELb0ELb0EEENS1_19SingleTileSchedulerILb1ELb0ELb1ELi128EEEEEEEEEvNT_6ParamsE --------------------------
	.section	.text._ZN7cutlass13device_kernelIN5flash19enable_sm80_to_sm89INS1_16FlashAttnFwdSm80INS1_25CollectiveMainloopFwdSm80ILi4ELi1ELb0EN4cute5tupleIJNS5_1CILi128EEENS7_ILi96EEENS7_ILi64EEEEEELi64ENS_10bfloat16_tEfNS_4arch4Sm80ELb0ELb1ELb1ELb1ELb1ELb1ELb1ELb0EEENS1_21CollectiveEpilogueFwdINS6_IJS8_SA_S9_EEENS6_IJNS7_ILi1EEESI_SI_EEESC_SE_Li128ELb1ELb1ELb0ELb0EEENS1_19SingleTileSchedulerILb1ELb0ELb1ELi128EEEEEEEEEvNT_6ParamsE,"ax",@progbits
	.align	128
.text._ZN7cutlass13device_kernelIN5flash19enable_sm80_to_sm89INS1_16FlashAttnFwdSm80INS1_25CollectiveMainloopFwdSm80ILi4ELi1ELb0EN4cute5tupleIJNS5_1CILi128EEENS7_ILi96EEENS7_ILi64EEEEEELi64ENS_10bfloat16_tEfNS_4arch4Sm80ELb0ELb1ELb1ELb1ELb1ELb1ELb1ELb0EEENS1_21CollectiveEpilogueFwdINS6_IJS8_SA_S9_EEENS6_IJNS7_ILi1EEESI_SI_EEESC_SE_Li128ELb1ELb1ELb0ELb0EEENS1_19SingleTileSchedulerILb1ELb0ELb1ELi128EEEEEEEEEvNT_6ParamsE:
        .type           _ZN7cutlass13device_kernelIN5flash19enable_sm80_to_sm89INS1_16FlashAttnFwdSm80INS1_25CollectiveMainloopFwdSm80ILi4ELi1ELb0EN4cute5tupleIJNS5_1CILi128EEENS7_ILi96EEENS7_ILi64EEEEEELi64ENS_10bfloat16_tEfNS_4arch4Sm80ELb0ELb1ELb1ELb1ELb1ELb1ELb1ELb0EEENS1_21CollectiveEpilogueFwdINS6_IJS8_SA_S9_EEENS6_IJNS7_ILi1EEESI_SI_EEESC_SE_Li128ELb1ELb1ELb0ELb0EEENS1_19SingleTileSchedulerILb1ELb0ELb1ELi128EEEEEEEEEvNT_6ParamsE,@function
        .size           _ZN7cutlass13device_kernelIN5flash19enable_sm80_to_sm89INS1_16FlashAttnFwdSm80INS1_25CollectiveMainloopFwdSm80ILi4ELi1ELb0EN4cute5tupleIJNS5_1CILi128EEENS7_ILi96EEENS7_ILi64EEEEEELi64ENS_10bfloat16_tEfNS_4arch4Sm80ELb0ELb1ELb1ELb1ELb1ELb1ELb1ELb0EEENS1_21CollectiveEpilogueFwdINS6_IJS8_SA_S9_EEENS6_IJNS7_ILi1EEESI_SI_EEESC_SE_Li128ELb1ELb1ELb0ELb0EEENS1_19SingleTileSchedulerILb1ELb0ELb1ELi128EEEEEEEEEvNT_6ParamsE,(.L_x_23 - _ZN7cutlass13device_kernelIN5flash19enable_sm80_to_sm89INS1_16FlashAttnFwdSm80INS1_25CollectiveMainloopFwdSm80ILi4ELi1ELb0EN4cute5tupleIJNS5_1CILi128EEENS7_ILi96EEENS7_ILi64EEEEEELi64ENS_10bfloat16_tEfNS_4arch4Sm80ELb0ELb1ELb1ELb1ELb1ELb1ELb1ELb0EEENS1_21CollectiveEpilogueFwdINS6_IJS8_SA_S9_EEENS6_IJNS7_ILi1EEESI_SI_EEESC_SE_Li128ELb1ELb1ELb0ELb0EEENS1_19SingleTileSchedulerILb1ELb0ELb1ELi128EEEEEEEEEvNT_6ParamsE)
        .other          _ZN7cutlass13device_kernelIN5flash19enable_sm80_to_sm89INS1_16FlashAttnFwdSm80INS1_25CollectiveMainloopFwdSm80ILi4ELi1ELb0EN4cute5tupleIJNS5_1CILi128EEENS7_ILi96EEENS7_ILi64EEEEEELi64ENS_10bfloat16_tEfNS_4arch4Sm80ELb0ELb1ELb1ELb1ELb1ELb1ELb1ELb0EEENS1_21CollectiveEpilogueFwdINS6_IJS8_SA_S9_EEENS6_IJNS7_ILi1EEESI_SI_EEESC_SE_Li128ELb1ELb1ELb0ELb0EEENS1_19SingleTileSchedulerILb1ELb0ELb1ELi128EEEEEEEEEvNT_6ParamsE,@"STO_CUDA_ENTRY STV_DEFAULT"
_ZN7cutlass13device_kernelIN5flash19enable_sm80_to_sm89INS1_16FlashAttnFwdSm80INS1_25CollectiveMainloopFwdSm80ILi4ELi1ELb0EN4cute5tupleIJNS5_1CILi128EEENS7_ILi96EEENS7_ILi64EEEEEELi64ENS_10bfloat16_tEfNS_4arch4Sm80ELb0ELb1ELb1ELb1ELb1ELb1ELb1ELb0EEENS1_21CollectiveEpilogueFwdINS6_IJS8_SA_S9_EEENS6_IJNS7_ILi1EEESI_SI_EEESC_SE_Li128ELb1ELb1ELb0ELb0EEENS1_19SingleTileSchedulerILb1ELb0ELb1ELi128EEEEEEEEEvNT_6ParamsE:
[----:B------:R-:W-:Y:S01]  /*0000*/  LDC R1, c[0x0][0x28] ;  /* 0x00000a00ff017b82 */ /* 0x000fe20000000800 */
[----:B------:R-:W-:Y:S05]  /*0010*/  EXIT ;  /* 0x000000000000794d */ /* 0x000fea0003800000 */
.L_x_5:
        /* <DEDUP_REMOVED lines=14> */
.L_x_23:


//--------------------- .text._ZN7cutlass13device_kernelIN5flash19enable_sm80_to_sm89INS1_16FlashAttnFwdSm80INS1_25CollectiveMainloopFwdSm80ILi4ELi1ELb0EN4cute5tupleIJNS5_1CILi128EEENS7_ILi112EEENS7_ILi64EEEEEELi64ENS_10bfloat16_tEfNS_4arch4Sm80ELb1ELb0ELb1ELb0ELb1ELb0ELb1ELb0EEENS1_21CollectiveEpilogueFwdINS6_IJS8_SA_S9_EEENS6_IJNS7_ILi1EEESI_SI_EEESC_SE_Li128ELb0ELb1ELb0ELb0EEENS1_30DynamicPersistentTileSchedulerILi128ELi128ELb0ELb1ELb0EEEEEEEEEvNT_6ParamsE --------------------------
	.section	.text._ZN7cutlass13device_kernelIN5flash19enable_sm80_to_sm89INS1_16FlashAttnFwdSm80INS1_25CollectiveMainloopFwdSm80ILi4ELi1ELb0EN4cute5tupleIJNS5_1CILi128EEENS7_ILi112EEENS7_ILi64EEEEEELi64ENS_10bfloat16_tEfNS_4arch4Sm80ELb1ELb0ELb1ELb0ELb1ELb0ELb1ELb0EEENS1_21CollectiveEpilogueFwdINS6_IJS8_SA_S9_EEENS6_IJNS7_ILi1EEESI_SI_EEESC_SE_Li128ELb0ELb1ELb0ELb0EEENS1_30DynamicPersistentTileSchedulerILi128ELi128ELb0ELb1ELb0EEEEEEEEEvNT_6ParamsE,"ax",@progbits
	.align	128
.text._ZN7cutlass13device_kernelIN5flash19enable_sm80_to_sm89INS1_16FlashAttnFwdSm80INS1_25CollectiveMainloopFwdSm80ILi4ELi1ELb0EN4cute5tupleIJNS5_1CILi128EEENS7_ILi112EEENS7_ILi64EEEEEELi64ENS_10bfloat16_tEfNS_4arch4Sm80ELb1ELb0ELb1ELb0ELb1ELb0ELb1ELb0EEENS1_21CollectiveEpilogueFwdINS6_IJS8_SA_S9_EEENS6_IJNS7_ILi1EEESI_SI_EEESC_SE_Li128ELb0ELb1ELb0ELb0EEENS1_30DynamicPersistentTileSchedulerILi128ELi128ELb0ELb1ELb0EEEEEEEEEvNT_6ParamsE:
        .type           _ZN7cutlass13device_kernelIN5flash19enable_sm80_to_sm89INS1_16FlashAttnFwdSm80INS1_25CollectiveMainloopFwdSm80ILi4ELi1ELb0EN4cute5tupleIJNS5_1CILi128EEENS7_ILi112EEENS7_ILi64EEEEEELi64ENS_10bfloat16_tEfNS_4arch4Sm80ELb1ELb0ELb1ELb0ELb1ELb0ELb1ELb0EEENS1_21CollectiveEpilogueFwdINS6_IJS8_SA_S9_EEENS6_IJNS7_ILi1EEESI_SI_EEESC_SE_Li128ELb0ELb1ELb0ELb0EEENS1_30DynamicPersistentTileSchedulerILi128ELi128ELb0ELb1ELb0EEEEEEEEEvNT_6ParamsE,@function
        .size           _ZN7cutlass13device_kernelIN5flash19enable_sm80_to_sm89INS1_16FlashAttnFwdSm80INS1_25CollectiveMainloopFwdSm80ILi4ELi1ELb0EN4cute5tupleIJNS5_1CILi128EEENS7_ILi112EEENS7_ILi64EEEEEELi64ENS_10bfloat16_tEfNS_4arch4Sm80ELb1ELb0ELb1ELb0ELb1ELb0ELb1ELb0EEENS1_21CollectiveEpilogueFwdINS6_IJS8_SA_S9_EEENS6_IJNS7_ILi1EEESI_SI_EEESC_SE_Li128ELb0ELb1ELb0ELb0EEENS1_30DynamicPersistentTileSchedulerILi128ELi128ELb0ELb1ELb0EEEEEEEEEvNT_6ParamsE,(.L_x_24 - _ZN7cutlass13device_kernelIN5flash19enable_sm80_to_sm89INS1_16FlashAttnFwdSm80INS1_25CollectiveMainloopFwdSm80ILi4ELi1ELb0EN4cute5tupleIJNS5_1CILi128EEENS7_ILi112EEENS7_ILi64EEEEEELi64ENS_10bfloat16_tEfNS_4arch4Sm80ELb1ELb0ELb1ELb0ELb1ELb0ELb1ELb0EEENS1_21CollectiveEpilogueFwdINS6_IJS8_SA_S9_EEENS6_IJNS7_ILi1EEESI_SI_EEESC_SE_Li128ELb0ELb1ELb0ELb0EEENS1_30DynamicPersistentTileSchedulerILi128ELi128ELb0ELb1ELb0EEEEEEEEEvNT_6ParamsE)
        .other          _ZN7cutlass13device_kernelIN5flash19enable_sm80_to_sm89INS1_16FlashAttnFwdSm80INS1_25CollectiveMainloopFwdSm80ILi4ELi1ELb0EN4cute5tupleIJNS5_1CILi128EEENS7_ILi112EEENS7_ILi64EEEEEELi64ENS_10bfloat16_tEfNS_4arch4Sm80ELb1ELb0ELb1ELb0ELb1ELb0ELb1ELb0EEENS1_21CollectiveEpilogueFwdINS6_IJS8_SA_S9_EEENS6_IJNS7_ILi1EEESI_SI_EEESC_SE_Li128ELb0ELb1ELb0ELb0EEENS1_30DynamicPersistentTileSchedulerILi128ELi128ELb0ELb1ELb0EEEEEEEEEvNT_6ParamsE,@"STO_CUDA_ENTRY STV_DEFAULT"
_ZN7cutlass13device_kernelIN5flash19enable_sm80_to_sm89INS1_16FlashAttnFwdSm80INS1_25CollectiveMainloopFwdSm80ILi4ELi1ELb0EN4cute5tupleIJNS5_1CILi128EEENS7_ILi112EEENS7_ILi64EEEEEELi64ENS_10bfloat16_tEfNS_4arch4Sm80ELb1ELb0ELb1ELb0ELb1ELb0ELb1ELb0EEENS1_21CollectiveEpilogueFwdINS6_IJS8_SA_S9_EEENS6_IJNS7_ILi1EEESI_SI_EEESC_SE_Li128ELb0ELb1ELb0ELb0EEENS1_30DynamicPersistentTileSchedulerILi128ELi128ELb0ELb1ELb0EEEEEEEEEvNT_6ParamsE:
[----:B------:R-:W-:Y:S01]  /*0000*/  LDC R1, c[0x0][0x28] ;  /* 0x00000a00ff017b82 */ /* 0x000fe20000000800 */
[----:B------:R-:W-:Y:S05]  /*0010*/  EXIT ;  /* 0x000000000000794d */ /* 0x000fea0003800000 */
.L_x_6:
        /* <DEDUP_REMOVED lines=14> */
.L_x_24:


//--------------------- .text._ZN7cutlass13device_kernelIN5flash19enable_sm80_to_sm89INS1_16FlashAttnFwdSm80INS1_25CollectiveMainloopFwdSm80ILi4ELi1ELb0EN4cute5tupleIJNS5_1CILi128EEENS7_ILi112EEENS7_ILi64EEEEEELi64ENS_10bfloat16_tEfNS_4arch4Sm80ELb1ELb0ELb1ELb1ELb1ELb0ELb1ELb0EEENS1_21CollectiveEpilogueFwdINS6_IJS8_SA_S9_EEENS6_IJNS7_ILi1EEESI_SI_EEESC_SE_Li128ELb1ELb1ELb0ELb0EEENS1_19SingleTileSchedulerILb1ELb0ELb1ELi128EEEEEEEEEvNT_6ParamsE --------------------------
	.section	.text._ZN7cutlass13device_kernelIN5flash19enable_sm80_to_sm89INS1_16FlashAttnFwdSm80INS1_25CollectiveMainloopFwdSm80ILi4ELi1ELb0EN4cute5tupleIJNS5_1CILi128EEENS7_ILi112EEENS7_ILi64EEEEEELi64ENS_10bfloat16_tEfNS_4arch4Sm80ELb1ELb0ELb1ELb1ELb1ELb0ELb1ELb0EEENS1_21CollectiveEpilogueFwdINS6_IJS8_SA_S9_EEENS6_IJNS7_ILi1EEESI_SI_EEESC_SE_Li128ELb1ELb1ELb0ELb0EEENS1_19SingleTileSchedulerILb1ELb0ELb1ELi128EEEEEEEEEvNT_6ParamsE,"ax",@progbits
	.align	128
.text._ZN7cutlass13device_kernelIN5flash19enable_sm80_to_sm89INS1_16FlashAttnFwdSm80INS1_25CollectiveMainloopFwdSm80ILi4ELi1ELb0EN4cute5tupleIJNS5_1CILi128EEENS7_ILi112EEENS7_ILi64EEEEEELi64ENS_10bfloat16_tEfNS_4arch4Sm80ELb1ELb0ELb1ELb1ELb1ELb0ELb1ELb0EEENS1_21CollectiveEpilogueFwdINS6_IJS8_SA_S9_EEENS6_IJNS7_ILi1EEESI_SI_EEESC_SE_Li128ELb1ELb1ELb0ELb0EEENS1_19SingleTileSchedulerILb1ELb0ELb1ELi128EEEEEEEEEvNT_6ParamsE:
        .type           _ZN7cutlass13device_kernelIN5flash19enable_sm80_to_sm89INS1_16FlashAttnFwdSm80INS1_25CollectiveMainloopFwdSm80ILi4ELi1ELb0EN4cute5tupleIJNS5_1CILi128EEENS7_ILi112EEENS7_ILi64EEEEEELi64ENS_10bfloat16_tEfNS_4arch4Sm80ELb1ELb0ELb1ELb1ELb1ELb0ELb1ELb0EEENS1_21CollectiveEpilogueFwdINS6_IJS8_SA_S9_EEENS6_IJNS7_ILi1EEESI_SI_EEESC_SE_Li128ELb1ELb1ELb0ELb0EEENS1_19SingleTileSchedulerILb1ELb0ELb1ELi128EEEEEEEEEvNT_6ParamsE,@function
        .size           _ZN7cutlass13device_kernelIN5flash19enable_sm80_to_sm89INS1_16FlashAttnFwdSm80INS1_25CollectiveMainloopFwdSm80ILi4ELi1ELb0EN4cute5tupleIJNS5_1CILi128EEENS7_ILi112EEENS7_ILi64EEEEEELi64ENS_10bfloat16_tEfNS_4arch4Sm80ELb1ELb0ELb1ELb1ELb1ELb0ELb1ELb0EEENS1_21CollectiveEpilogueFwdINS6_IJS8_SA_S9_EEENS6_IJNS7_ILi1EEESI_SI_EEESC_SE_Li128ELb1ELb1ELb0ELb0EEENS1_19SingleTileSchedulerILb1ELb0ELb1ELi128EEEEEEEEEvNT_6ParamsE,(.L_x_25 - _ZN7cutlass13device_kernelIN5flash19enable_sm80_to_sm89INS1_16FlashAttnFwdSm80INS1_25CollectiveMainloopFwdSm80ILi4ELi1ELb0EN4cute5tupleIJNS5_1CILi128EEENS7_ILi112EEENS7_ILi64EEEEEELi64ENS_10bfloat16_tEfNS_4arch4Sm80ELb1ELb0ELb1ELb1ELb1ELb0ELb1ELb0EEENS1_21CollectiveEpilogueFwdINS6_IJS8_SA_S9_EEENS6_IJNS7_ILi1EEESI_SI_EEESC_SE_Li128ELb1ELb1ELb0ELb0EEENS1_19SingleTileSchedulerILb1ELb0ELb1ELi128EEEEEEEEEvNT_6ParamsE)
        .other          _ZN7cutlass13device_kernelIN5flash19enable_sm80_to_sm89INS1_16FlashAttnFwdSm80INS1_25CollectiveMainloopFwdSm80ILi4ELi1ELb0EN4cute5tupleIJNS5_1CILi128EEENS7_ILi112EEENS7_ILi64EEEEEELi64ENS_10bfloat16_tEfNS_4arch4Sm80ELb1ELb0ELb1ELb1ELb1ELb0ELb1ELb0EEENS1_21CollectiveEpilogueFwdINS6_IJS8_SA_S9_EEENS6_IJNS7_ILi1EEESI_SI_EEESC_SE_Li128ELb1ELb1ELb0ELb0EEENS1_19SingleTileSchedulerILb1ELb0ELb1ELi128EEEEEEEEEvNT_6ParamsE,@"STO_CUDA_ENTRY STV_DEFAULT"
_ZN7cutlass13device_kernelIN5flash19enable_sm80_to_sm89INS1_16FlashAttnFwdSm80INS1_25CollectiveMainloopFwdSm80ILi4ELi1ELb0EN4cute5tupleIJNS5_1CILi128EEENS7_ILi112EEENS7_ILi64EEEEEELi64ENS_10bfloat16_tEfNS_4arch4Sm80ELb1ELb0ELb1ELb1ELb1ELb0ELb1ELb0EEENS1_21CollectiveEpilogueFwdINS6_IJS8_SA_S9_EEENS6_IJNS7_ILi1EEESI_SI_EEESC_SE_Li128ELb1ELb1ELb0ELb0EEENS1_19SingleTileSchedulerILb1ELb0ELb1ELi128EEEEEEEEEvNT_6ParamsE:
[----:B------:R-:W-:Y:S01]  /*0000*/  LDC R1, c[0x0][0x28] ;  /* 0x00000a00ff017b82 */ /* 0x000fe20000000800 */
[----:B------:R-:W-:Y:S05]  /*0010*/  EXIT ;  /* 0x000000000000794d */ /* 0x000fea0003800000 */
.L_x_7:
        /* <DEDUP_REMOVED lines=14> */
.L_x_25:


//--------------------- .text._ZN7cutlass13device_kernelIN5flash19enable_sm80_to_sm89INS1_16FlashAttnFwdSm80INS1_25CollectiveMainloopFwdSm80ILi4ELi1ELb0EN4cute5tupleIJNS5_1CILi128EEENS7_ILi112EEENS7_ILi64EEEEEELi64ENS_10bfloat16_tEfNS_4arch4Sm80ELb1ELb0ELb1ELb1ELb1ELb1ELb1ELb0EEENS1_21CollectiveEpilogueFwdINS6_IJS8_SA_S9_EEENS6_IJNS7_ILi1EEESI_SI_EEESC_SE_Li128ELb1ELb1ELb0ELb0EEENS1_19SingleTileSchedulerILb1ELb0ELb1ELi128EEEEEEEEEvNT_6ParamsE --------------------------
	.section	.text._ZN7cutlass13device_kernelIN5flash19enable_sm80_to_sm89INS1_16FlashAttnFwdSm80INS1_25CollectiveMainloopFwdSm80ILi4ELi1ELb0EN4cute5tupleIJNS5_1CILi128EEENS7_ILi112EEENS7_ILi64EEEEEELi64ENS_10bfloat16_tEfNS_4arch4Sm80ELb1ELb0ELb1ELb1ELb1ELb1ELb1ELb0EEENS1_21CollectiveEpilogueFwdINS6_IJS8_SA_S9_EEENS6_IJNS7_ILi1EEESI_SI_EEESC_SE_Li128ELb1ELb1ELb0ELb0EEENS1_19SingleTileSchedulerILb1ELb0ELb1ELi128EEEEEEEEEvNT_6ParamsE,"ax",@progbits
	.align	128
.text._ZN7cutlass13device_kernelIN5flash19enable_sm80_to_sm89INS1_16FlashAttnFwdSm80INS1_25CollectiveMainloopFwdSm80ILi4ELi1ELb0EN4cute5tupleIJNS5_1CILi128EEENS7_ILi112EEENS7_ILi64EEEEEELi64ENS_10bfloat16_tEfNS_4arch4Sm80ELb1ELb0ELb1ELb1ELb1ELb1ELb1ELb0EEENS1_21CollectiveEpilogueFwdINS6_IJS8_SA_S9_EEENS6_IJNS7_ILi1EEESI_SI_EEESC_SE_Li128ELb1ELb1ELb0ELb0EEENS1_19SingleTileSchedulerILb1ELb0ELb1ELi128EEEEEEEEEvNT_6ParamsE:
        .type           _ZN7cutlass13device_kernelIN5flash19enable_sm80_to_sm89INS1_16FlashAttnFwdSm80INS1_25CollectiveMainloopFwdSm80ILi4ELi1ELb0EN4cute5tupleIJNS5_1CILi128EEENS7_ILi112EEENS7_ILi64EEEEEELi64ENS_10bfloat16_tEfNS_4arch4Sm80ELb1ELb0ELb1ELb1ELb1ELb1ELb1ELb0EEENS1_21CollectiveEpilogueFwdINS6_IJS8_SA_S9_EEENS6_IJNS7_ILi1EEESI_SI_EEESC_SE_Li128ELb1ELb1ELb0ELb0EEENS1_19SingleTileSchedulerILb1ELb0ELb1ELi128EEEEEEEEEvNT_6ParamsE,@function
        .size           _ZN7cutlass13device_kernelIN5flash19enable_sm80_to_sm89INS1_16FlashAttnFwdSm80INS1_25CollectiveMainloopFwdSm80ILi4ELi1ELb0EN4cute5tupleIJNS5_1CILi128EEENS7_ILi112EEENS7_ILi64EEEEEELi64ENS_10bfloat16_tEfNS_4arch4Sm80ELb1ELb0ELb1ELb1ELb1ELb1ELb1ELb0EEENS1_21CollectiveEpilogueFwdINS6_IJS8_SA_S9_EEENS6_IJNS7_ILi1EEESI_SI_EEESC_SE_Li128ELb1ELb1ELb0ELb0EEENS1_19SingleTileSchedulerILb1ELb0ELb1ELi128EEEEEEEEEvNT_6ParamsE,(.L_x_26 - _ZN7cutlass13device_kernelIN5flash19enable_sm80_to_sm89INS1_16FlashAttnFwdSm80INS1_25CollectiveMainloopFwdSm80ILi4ELi1ELb0EN4cute5tupleIJNS5_1CILi128EEENS7_ILi112EEENS7_ILi64EEEEEELi64ENS_10bfloat16_tEfNS_4arch4Sm80ELb1ELb0ELb1ELb1ELb1ELb1ELb1ELb0EEENS1_21CollectiveEpilogueFwdINS6_IJS8_SA_S9_EEENS6_IJNS7_ILi1EEESI_SI_EEESC_SE_Li128ELb1ELb1ELb0ELb0EEENS1_19SingleTileSchedulerILb1ELb0ELb1ELi128EEEEEEEEEvNT_6ParamsE)
        .other          _ZN7cutlass13device_kernelIN5flash19enable_sm80_to_sm89INS1_16FlashAttnFwdSm80INS1_25CollectiveMainloopFwdSm80ILi4ELi1ELb0EN4cute5tupleIJNS5_1CILi128EEENS7_ILi112EEENS7_ILi64EEEEEELi64ENS_10bfloat16_tEfNS_4arch4Sm80ELb1ELb0ELb1ELb1ELb1ELb1ELb1ELb0EEENS1_21CollectiveEpilogueFwdINS6_IJS8_SA_S9_EEENS6_IJNS7_ILi1EEESI_SI_EEESC_SE_Li128ELb1ELb1ELb0ELb0EEENS1_19SingleTileSchedulerILb1ELb0ELb1ELi128EEEEEEEEEvNT_6ParamsE,@"STO_CUDA_ENTRY STV_DEFAULT"
_ZN7cutlass13device_kernelIN5flash19enable_sm80_to_sm89INS1_16FlashAttnFwdSm80INS1_25CollectiveMainloopFwdSm80ILi4ELi1ELb0EN4cute5tupleIJNS5_1CILi128EEENS7_ILi112EEENS7_ILi64EEEEEELi64ENS_10bfloat16_tEfNS_4arch4Sm80ELb1ELb0ELb1ELb1ELb1ELb1ELb1ELb0EEENS1_21CollectiveEpilogueFwdINS6_IJS8_SA_S9_EEENS6_IJNS7_ILi1EEESI_SI_EEESC_SE_Li128ELb1ELb1ELb0ELb0EEENS1_19SingleTileSchedulerILb1ELb0ELb1ELi128EEEEEEEEEvNT_6ParamsE:
[----:B------:R-:W-:Y:S01]  /*0000*/  LDC R1, c[0x0][0x28] ;  /* 0x00000a00ff017b82 */ /* 0x000fe20000000800 */
[----:B------:R-:W-:Y:S05]  /*0010*/  EXIT ;  /* 0x000000000000794d */ /* 0x000fea0003800000 */
.L_x_8:
        /* <DEDUP_REMOVED lines=14> */
.L_x_26:


//--------------------- .text._ZN7cutlass13device_kernelIN5flash19enable_sm80_to_sm89INS1_16FlashAttnFwdSm80INS1_25CollectiveMainloopFwdSm80ILi4ELi1ELb0EN4cute5tupleIJNS5_1CILi128EEENS7_ILi112EEENS7_ILi64EEEEEELi64ENS_10bfloat16_tEfNS_4arch4Sm80ELb0ELb0ELb0ELb0ELb1ELb0ELb1ELb0EEENS1_21CollectiveEpilogueFwdINS6_IJS8_SA_S9_EEENS6_IJNS7_ILi1EEESI_SI_EEESC_SE_Li128ELb0ELb1ELb0ELb0EEENS1_19SingleTileSchedulerILb0ELb0ELb1ELi128EEEEEEEEEvNT_6ParamsE --------------------------
	.section	.text._ZN7cutlass13device_kernelIN5flash19enable_sm80_to_sm89INS1_16FlashAttnFwdSm80INS1_25CollectiveMainloopFwdSm80ILi4ELi1ELb0EN4cute5tupleIJNS5_1CILi128EEENS7_ILi112EEENS7_ILi64EEEEEELi64ENS_10bfloat16_tEfNS_4arch4Sm80ELb0ELb0ELb0ELb0ELb1ELb0ELb1ELb0EEENS1_21CollectiveEpilogueFwdINS6_IJS8_SA_S9_EEENS6_IJNS7_ILi1EEESI_SI_EEESC_SE_Li128ELb0ELb1ELb0ELb0EEENS1_19SingleTileSchedulerILb0ELb0ELb1ELi128EEEEEEEEEvNT_6ParamsE,"ax",@progbits
	.align	128
.text._ZN7cutlass13device_kernelIN5flash19enable_sm80_to_sm89INS1_16FlashAttnFwdSm80INS1_25CollectiveMainloopFwdSm80ILi4ELi1ELb0EN4cute5tupleIJNS5_1CILi128EEENS7_ILi112EEENS7_ILi64EEEEEELi64ENS_10bfloat16_tEfNS_4arch4Sm80ELb0ELb0ELb0ELb0ELb1ELb0ELb1ELb0EEENS1_21CollectiveEpilogueFwdINS6_IJS8_SA_S9_EEENS6_IJNS7_ILi1EEESI_SI_EEESC_SE_Li128ELb0ELb1ELb0ELb0EEENS1_19SingleTileSchedulerILb0ELb0ELb1ELi128EEEEEEEEEvNT_6ParamsE:
        .type           _ZN7cutlass13device_kernelIN5flash19enable_sm80_to_sm89INS1_16FlashAttnFwdSm80INS1_25CollectiveMainloopFwdSm80ILi4ELi1ELb0EN4cute5tupleIJNS5_1CILi128EEENS7_ILi112EEENS7_ILi64EEEEEELi64ENS_10bfloat16_tEfNS_4arch4Sm80ELb0ELb0ELb0ELb0ELb1ELb0ELb1ELb0EEENS1_21CollectiveEpilogueFwdINS6_IJS8_SA_S9_EEENS6_IJNS7_ILi1EEESI_SI_EEESC_SE_Li128ELb0ELb1ELb0ELb0EEENS1_19SingleTileSchedulerILb0ELb0ELb1ELi128EEEEEEEEEvNT_6ParamsE,@function
        .size           _ZN7cutlass13device_kernelIN5flash19enable_sm80_to_sm89INS1_16FlashAttnFwdSm80INS1_25CollectiveMainloopFwdSm80ILi4ELi1ELb0EN4cute5tupleIJNS5_1CILi128EEENS7_ILi112EEENS7_ILi64EEEEEELi64ENS_10bfloat16_tEfNS_4arch4Sm80ELb0ELb0ELb0ELb0ELb1ELb0ELb1ELb0EEENS1_21CollectiveEpilogueFwdINS6_IJS8_SA_S9_EEENS6_IJNS7_ILi1EEESI_SI_EEESC_SE_Li128ELb0ELb1ELb0ELb0EEENS1_19SingleTileSchedulerILb0ELb0ELb1ELi128EEEEEEEEEvNT_6ParamsE,(.L_x_27 - _ZN7cutlass13device_kernelIN5flash19enable_sm80_to_sm89INS1_16FlashAttnFwdSm80INS1_25CollectiveMainloopFwdSm80ILi4ELi1ELb0EN4cute5tupleIJNS5_1CILi128EEENS7_ILi112EEENS7_ILi64EEEEEELi64ENS_10bfloat16_tEfNS_4arch4Sm80ELb0ELb0ELb0ELb0ELb1ELb0ELb1ELb0EEENS1_21CollectiveEpilogueFwdINS6_IJS8_SA_S9_EEENS6_IJNS7_ILi1EEESI_SI_EEESC_SE_Li128ELb0ELb1ELb0ELb0EEENS1_19SingleTileSchedulerILb0ELb0ELb1ELi128EEEEEEEEEvNT_6ParamsE)
        .other          _ZN7cutlass13device_kernelIN5flash19enable_sm80_to_sm89INS1_16FlashAttnFwdSm80INS1_25CollectiveMainloopFwdSm80ILi4ELi1ELb0EN4cute5tupleIJNS5_1CILi128EEENS7_ILi112EEENS7_ILi64EEEEEELi64ENS_10bfloat16_tEfNS_4arch4Sm80ELb0ELb0ELb0ELb0ELb1ELb0ELb1ELb0EEENS1_21CollectiveEpilogueFwdINS6_IJS8_SA_S9_EEENS6_IJNS7_ILi1EEESI_SI_EEESC_SE_Li128ELb0ELb1ELb0ELb0EEENS1_19SingleTileSchedulerILb0ELb0ELb1ELi128EEEEEEEEEvNT_6ParamsE,@"STO_CUDA_ENTRY STV_DEFAULT"
_ZN7cutlass13device_kernelIN5flash19enable_sm80_to_sm89INS1_16FlashAttnFwdSm80INS1_25CollectiveMainloopFwdSm80ILi4ELi1ELb0EN4cute5tupleIJNS5_1CILi128EEENS7_ILi112EEENS7_ILi64EEEEEELi64ENS_10bfloat16_tEfNS_4arch4Sm80ELb0ELb0ELb0ELb0ELb1ELb0ELb1ELb0EEENS1_21CollectiveEpilogueFwdINS6_IJS8_SA_S9_EEENS6_IJNS7_ILi1EEESI_SI_EEESC_SE_Li128ELb0ELb1ELb0ELb0EEENS1_19SingleTileSchedulerILb0ELb0ELb1ELi128EEEEEEEEEvNT_6ParamsE:
[----:B------:R-:W-:Y:S01]  /*0000*/  LDC R1, c[0x0][0x28] ;  /* 0x00000a00ff017b82 */ /* 0x000fe20000000800 */
[----:B------:R-:W-:Y:S05]  /*0010*/  EXIT ;  /* 0x000000000000794d */ /* 0x000fea0003800000 */
.L_x_9:
        /* <DEDUP_REMOVED lines=14> */
.L_x_27:


//--------------------- .text._ZN7cutlass13device_kernelIN5flash19enable_sm80_to_sm89INS1_16FlashAttnFwdSm80INS1_25CollectiveMainloopFwdSm80ILi4ELi1ELb0EN4cute5tupleIJNS5_1CILi128EEENS7_ILi112EEENS7_ILi64EEEEEELi64ENS_10bfloat16_tEfNS_4arch4Sm80ELb0ELb0ELb0ELb1ELb1ELb0ELb1ELb0EEENS1_21CollectiveEpilogueFwdINS6_IJS8_SA_S9_EEENS6_IJNS7_ILi1EEESI_SI_EEESC_SE_Li128ELb1ELb1ELb0ELb0EEENS1_19SingleTileSchedulerILb1ELb0ELb1ELi128EEEEEEEEEvNT_6ParamsE --------------------------
	.section	.text._ZN7cutlass13device_kernelIN5flash19enable_sm80_to_sm89INS1_16FlashAttnFwdSm80INS1_25CollectiveMainloopFwdSm80ILi4ELi1ELb0EN4cute5tupleIJNS5_1CILi128EEENS7_ILi112EEENS7_ILi64EEEEEELi64ENS_10bfloat16_tEfNS_4arch4Sm80ELb0ELb0ELb0ELb1ELb1ELb0ELb1ELb0EEENS1_21CollectiveEpilogueFwdINS6_IJS8_SA_S9_EEENS6_IJNS7_ILi1EEESI_SI_EEESC_SE_Li128ELb1ELb1ELb0ELb0EEENS1_19SingleTileSchedulerILb1ELb0ELb1ELi128EEEEEEEEEvNT_6ParamsE,"ax",@progbits
	.align	128
.text._ZN7cutlass13device_kernelIN5flash19enable_sm80_to_sm89INS1_16FlashAttnFwdSm80INS1_25CollectiveMainloopFwdSm80ILi4ELi1ELb0EN4cute5tupleIJNS5_1CILi128EEENS7_ILi112EEENS7_ILi64EEEEEELi64ENS_10bfloat16_tEfNS_4arch4Sm80ELb0ELb0ELb0ELb1ELb1ELb0ELb1ELb0EEENS1_21CollectiveEpilogueFwdINS6_IJS8_SA_S9_EEENS6_IJNS7_ILi1EEESI_SI_EEESC_SE_Li128ELb1ELb1ELb0ELb0EEENS1_19SingleTileSchedulerILb1ELb0ELb1ELi128EEEEEEEEEvNT_6ParamsE:
        .type           _ZN7cutlass13device_kernelIN5flash19enable_sm80_to_sm89INS1_16FlashAttnFwdSm80INS1_25CollectiveMainloopFwdSm80ILi4ELi1ELb0EN4cute5tupleIJNS5_1CILi128EEENS7_ILi112EEENS7_ILi64EEEEEELi64ENS_10bfloat16_tEfNS_4arch4Sm80ELb0ELb0ELb0ELb1ELb1ELb0ELb1ELb0EEENS1_21CollectiveEpilogueFwdINS6_IJS8_SA_S9_EEENS6_IJNS7_ILi1EEESI_SI_EEESC_SE_Li128ELb1ELb1ELb0ELb0EEENS1_19SingleTileSchedulerILb1ELb0ELb1ELi128EEEEEEEEEvNT_6ParamsE,@function
        .size           _ZN7cutlass13device_kernelIN5flash19enable_sm80_to_sm89INS1_16FlashAttnFwdSm80INS1_25CollectiveMainloopFwdSm80ILi4ELi1ELb0EN4cute5tupleIJNS5_1CILi128EEENS7_ILi112EEENS7_ILi64EEEEEELi64ENS_10bfloat16_tEfNS_4arch4Sm80ELb0ELb0ELb0ELb1ELb1ELb0ELb1ELb0EEENS1_21CollectiveEpilogueFwdINS6_IJS8_SA_S9_EEENS6_IJNS7_ILi1EEESI_SI_EEESC_SE_Li128ELb1ELb1ELb0ELb0EEENS1_19SingleTileSchedulerILb1ELb0ELb1ELi128EEEEEEEEEvNT_6ParamsE,(.L_x_28 - _ZN7cutlass13device_kernelIN5flash19enable_sm80_to_sm89INS1_16FlashAttnFwdSm80INS1_25CollectiveMainloopFwdSm80ILi4ELi1ELb0EN4cute5tupleIJNS5_1CILi128EEENS7_ILi112EEENS7_ILi64EEEEEELi64ENS_10bfloat16_tEfNS_4arch4Sm80ELb0ELb0ELb0ELb1ELb1ELb0ELb1ELb0EEENS1_21CollectiveEpilogueFwdINS6_IJS8_SA_S9_EEENS6_IJNS7_ILi1EEESI_SI_EEESC_SE_Li128ELb1ELb1ELb0ELb0EEENS1_19SingleTileSchedulerILb1ELb0ELb1ELi128EEEEEEEEEvNT_6ParamsE)
        .other          _ZN7cutlass13device_kernelIN5flash19enable_sm80_to_sm89INS1_16FlashAttnFwdSm80INS1_25CollectiveMainloopFwdSm80ILi4ELi1ELb0EN4cute5tupleIJNS5_1CILi128EEENS7_ILi112EEENS7_ILi64EEEEEELi64ENS_10bfloat16_tEfNS_4arch4Sm80ELb0ELb0ELb0ELb1ELb1ELb0ELb1ELb0EEENS1_21CollectiveEpilogueFwdINS6_IJS8_SA_S9_EEENS6_IJNS7_ILi1EEESI_SI_EEESC_SE_Li128ELb1ELb1ELb0ELb0EEENS1_19SingleTileSchedulerILb1ELb0ELb1ELi128EEEEEEEEEvNT_6ParamsE,@"STO_CUDA_ENTRY STV_DEFAULT"
_ZN7cutlass13device_kernelIN5flash19enable_sm80_to_sm89INS1_16FlashAttnFwdSm80INS1_25CollectiveMainloopFwdSm80ILi4ELi1ELb0EN4cute5tupleIJNS5_1CILi128EEENS7_ILi112EEENS7_ILi64EEEEEELi64ENS_10bfloat16_tEfNS_4arch4Sm80ELb0ELb0ELb0ELb1ELb1ELb0ELb1ELb0EEENS1_21CollectiveEpilogueFwdINS6_IJS8_SA_S9_EEENS6_IJNS7_ILi1EEESI_SI_EEESC_SE_Li128ELb1ELb1ELb0ELb0EEENS1_19SingleTileSchedulerILb1ELb0ELb1ELi128EEEEEEEEEvNT_6ParamsE:
[----:B------:R-:W-:Y:S01]  /*0000*/  LDC R1, c[0x0][0x28] ;  /* 0x00000a00ff017b82 */ /* 0x000fe20000000800 */
[----:B------:R-:W-:Y:S05]  /*0010*/  EXIT ;  /* 0x000000000000794d */ /* 0x000fea0003800000 */
.L_x_10:
        /* <DEDUP_REMOVED lines=14> */
.L_x_28:


//--------------------- .text._ZN7cutlass13device_kernelIN5flash19enable_sm80_to_sm89INS1_16FlashAttnFwdSm80INS1_25CollectiveMainloopFwdSm80ILi4ELi1ELb0EN4cute5tupleIJNS5_1CILi128EEENS7_ILi112EEENS7_ILi64EEEEEELi64ENS_10bfloat16_tEfNS_4arch4Sm80ELb0ELb0ELb0ELb1ELb1ELb1ELb1ELb0EEENS1_21CollectiveEpilogueFwdINS6_IJS8_SA_S9_EEENS6_IJNS7_ILi1EEESI_SI_EEESC_SE_Li128ELb1ELb1ELb0ELb0EEENS1_19SingleTileSchedulerILb1ELb0ELb1ELi128EEEEEEEEEvNT_6ParamsE --------------------------
	.section	.text._ZN7cutlass13device_kernelIN5flash19enable_sm80_to_sm89INS1_16FlashAttnFwdSm80INS1_25CollectiveMainloopFwdSm80ILi4ELi1ELb0EN4cute5tupleIJNS5_1CILi128EEENS7_ILi112EEENS7_ILi64EEEEEELi64ENS_10bfloat16_tEfNS_4arch4Sm80ELb0ELb0ELb0ELb1ELb1ELb1ELb1ELb0EEENS1_21CollectiveEpilogueFwdINS6_IJS8_SA_S9_EEENS6_IJNS7_ILi1EEESI_SI_EEESC_SE_Li128ELb1ELb1ELb0ELb0EEENS1_19SingleTileSchedulerILb1ELb0ELb1ELi128EEEEEEEEEvNT_6ParamsE,"ax",@progbits
	.align	128
.text._ZN7cutlass13device_kernelIN5flash19enable_sm80_to_sm89INS1_16FlashAttnFwdSm80INS1_25CollectiveMainloopFwdSm80ILi4ELi1ELb0EN4cute5tupleIJNS5_1CILi128EEENS7_ILi112EEENS7_ILi64EEEEEELi64ENS_10bfloat16_tEfNS_4arch4Sm80ELb0ELb0ELb0ELb1ELb1ELb1ELb1ELb0EEENS1_21CollectiveEpilogueFwdINS6_IJS8_SA_S9_EEENS6_IJNS7_ILi1EEESI_SI_EEESC_SE_Li128ELb1ELb1ELb0ELb0EEENS1_19SingleTileSchedulerILb1ELb0ELb1ELi128EEEEEEEEEvNT_6ParamsE:
        .type           _ZN7cutlass13device_kernelIN5flash19enable_sm80_to_sm89INS1_16FlashAttnFwdSm80INS1_25CollectiveMainloopFwdSm80ILi4ELi1ELb0EN4cute5tupleIJNS5_1CILi128EEENS7_ILi112EEENS7_ILi64EEEEEELi64ENS_10bfloat16_tEfNS_4arch4Sm80ELb0ELb0ELb0ELb1ELb1ELb1ELb1ELb0EEENS1_21CollectiveEpilogueFwdINS6_IJS8_SA_S9_EEENS6_IJNS7_ILi1EEESI_SI_EEESC_SE_Li128ELb1ELb1ELb0ELb0EEENS1_19SingleTileSchedulerILb1ELb0ELb1ELi128EEEEEEEEEvNT_6ParamsE,@function
        .size           _ZN7cutlass13device_kernelIN5flash19enable_sm80_to_sm89INS1_16FlashAttnFwdSm80INS1_25CollectiveMainloopFwdSm80ILi4ELi1ELb0EN4cute5tupleIJNS5_1CILi128EEENS7_ILi112EEENS7_ILi64EEEEEELi64ENS_10bfloat16_tEfNS_4arch4Sm80ELb0ELb0ELb0ELb1ELb1ELb1ELb1ELb0EEENS1_21CollectiveEpilogueFwdINS6_IJS8_SA_S9_EEENS6_IJNS7_ILi1EEESI_SI_EEESC_SE_Li128ELb1ELb1ELb0ELb0EEENS1_19SingleTileSchedulerILb1ELb0ELb1ELi128EEEEEEEEEvNT_6ParamsE,(.L_x_29 - _ZN7cutlass13device_kernelIN5flash19enable_sm80_to_sm89INS1_16FlashAttnFwdSm80INS1_25CollectiveMainloopFwdSm80ILi4ELi1ELb0EN4cute5tupleIJNS5_1CILi128EEENS7_ILi112EEENS7_ILi64EEEEEELi64ENS_10bfloat16_tEfNS_4arch4Sm80ELb0ELb0ELb0ELb1ELb1ELb1ELb1ELb0EEENS1_21CollectiveEpilogueFwdINS6_IJS8_SA_S9_EEENS6_IJNS7_ILi1EEESI_SI_EEESC_SE_Li128ELb1ELb1ELb0ELb0EEENS1_19SingleTileSchedulerILb1ELb0ELb1ELi128EEEEEEEEEvNT_6ParamsE)
        .other          _ZN7cutlass13device_kernelIN5flash19enable_sm80_to_sm89INS1_16FlashAttnFwdSm80INS1_25CollectiveMainloopFwdSm80ILi4ELi1ELb0EN4cute5tupleIJNS5_1CILi128EEENS7_ILi112EEENS7_ILi64EEEEEELi64ENS_10bfloat16_tEfNS_4arch4Sm80ELb0ELb0ELb0ELb1ELb1ELb1ELb1ELb0EEENS1_21CollectiveEpilogueFwdINS6_IJS8_SA_S9_EEENS6_IJNS7_ILi1EEESI_SI_EEESC_SE_Li128ELb1ELb1ELb0ELb0EEENS1_19SingleTileSchedulerILb1ELb0ELb1ELi128EEEEEEEEEvNT_6ParamsE,@"STO_CUDA_ENTRY STV_DEFAULT"
_ZN7cutlass13device_kernelIN5flash19enable_sm80_to_sm89INS1_16FlashAttnFwdSm80INS1_25CollectiveMainloopFwdSm80ILi4ELi1ELb0EN4cute5tupleIJNS5_1CILi128EEENS7_ILi112EEENS7_ILi64EEEEEELi64ENS_10bfloat16_tEfNS_4arch4Sm80ELb0ELb0ELb0ELb1ELb1ELb1ELb1ELb0EEENS1_21CollectiveEpilogueFwdINS6_IJS8_SA_S9_EEENS6_IJNS7_ILi1EEESI_SI_EEESC_SE_Li128ELb1ELb1ELb0ELb0EEENS1_19SingleTileSchedulerILb1ELb0ELb1ELi128EEEEEEEEEvNT_6ParamsE:
[----:B------:R-:W-:Y:S01]  /*0000*/  LDC R1, c[0x0][0x28] ;  /* 0x00000a00ff017b82 */ /* 0x000fe20000000800 */
[----:B------:R-:W-:Y:S05]  /*0010*/  EXIT ;  /* 0x000000000000794d */ /* 0x000fea0003800000 */
.L_x_11:
        /* <DEDUP_REMOVED lines=14> */
.L_x_29:


//--------------------- .text._ZN7cutlass13device_kernelIN5flash19enable_sm80_to_sm89INS1_16FlashAttnFwdSm80INS1_25CollectiveMainloopFwdSm80ILi4ELi1ELb0EN4cute5tupleIJNS5_1CILi128EEENS7_ILi96EEENS7_ILi64EEEEEELi64ENS_10bfloat16_tEfNS_4arch4Sm80ELb0ELb1ELb0ELb0ELb1ELb0ELb1ELb0EEENS1_21CollectiveEpilogueFwdINS6_IJS8_SA_S9_EEENS6_IJNS7_ILi1EEESI_SI_EEESC_SE_Li128ELb0ELb1ELb0ELb0EEENS1_19SingleTileSchedulerILb0ELb0ELb1ELi128EEEEEEEEEvNT_6ParamsE --------------------------
	.section	.text._ZN7cutlass13device_kernelIN5flash19enable_sm80_to_sm89INS1_16FlashAttnFwdSm80INS1_25CollectiveMainloopFwdSm80ILi4ELi1ELb0EN4cute5tupleIJNS5_1CILi128EEENS7_ILi96EEENS7_ILi64EEEEEELi64ENS_10bfloat16_tEfNS_4arch4Sm80ELb0ELb1ELb0ELb0ELb1ELb0ELb1ELb0EEENS1_21CollectiveEpilogueFwdINS6_IJS8_SA_S9_EEENS6_IJNS7_ILi1EEESI_SI_EEESC_SE_Li128ELb0ELb1ELb0ELb0EEENS1_19SingleTileSchedulerILb0ELb0ELb1ELi128EEEEEEEEEvNT_6ParamsE,"ax",@progbits
	.align	128
.text._ZN7cutlass13device_kernelIN5flash19enable_sm80_to_sm89INS1_16FlashAttnFwdSm80INS1_25CollectiveMainloopFwdSm80ILi4ELi1ELb0EN4cute5tupleIJNS5_1CILi128EEENS7_ILi96EEENS7_ILi64EEEEEELi64ENS_10bfloat16_tEfNS_4arch4Sm80ELb0ELb1ELb0ELb0ELb1ELb0ELb1ELb0EEENS1_21CollectiveEpilogueFwdINS6_IJS8_SA_S9_EEENS6_IJNS7_ILi1EEESI_SI_EEESC_SE_Li128ELb0ELb1ELb0ELb0EEENS1_19SingleTileSchedulerILb0ELb0ELb1ELi128EEEEEEEEEvNT_6ParamsE:
        .type           _ZN7cutlass13device_kernelIN5flash19enable_sm80_to_sm89INS1_16FlashAttnFwdSm80INS1_25CollectiveMainloopFwdSm80ILi4ELi1ELb0EN4cute5tupleIJNS5_1CILi128EEENS7_ILi96EEENS7_ILi64EEEEEELi64ENS_10bfloat16_tEfNS_4arch4Sm80ELb0ELb1ELb0ELb0ELb1ELb0ELb1ELb0EEENS1_21CollectiveEpilogueFwdINS6_IJS8_SA_S9_EEENS6_IJNS7_ILi1EEESI_SI_EEESC_SE_Li128ELb0ELb1ELb0ELb0EEENS1_19SingleTileSchedulerILb0ELb0ELb1ELi128EEEEEEEEEvNT_6ParamsE,@function
        .size           _ZN7cutlass13device_kernelIN5flash19enable_sm80_to_sm89INS1_16FlashAttnFwdSm80INS1_25CollectiveMainloopFwdSm80ILi4ELi1ELb0EN4cute5tupleIJNS5_1CILi128EEENS7_ILi96EEENS7_ILi64EEEEEELi64ENS_10bfloat16_tEfNS_4arch4Sm80ELb0ELb1ELb0ELb0ELb1ELb0ELb1ELb0EEENS1_21CollectiveEpilogueFwdINS6_IJS8_SA_S9_EEENS6_IJNS7_ILi1EEESI_SI_EEESC_SE_Li128ELb0ELb1ELb0ELb0EEENS1_19SingleTileSchedulerILb0ELb0ELb1ELi128EEEEEEEEEvNT_6ParamsE,(.L_x_30 - _ZN7cutlass13device_kernelIN5flash19enable_sm80_to_sm89INS1_16FlashAttnFwdSm80INS1_25CollectiveMainloopFwdSm80ILi4ELi1ELb0EN4cute5tupleIJNS5_1CILi128EEENS7_ILi96EEENS7_ILi64EEEEEELi64ENS_10bfloat16_tEfNS_4arch4Sm80ELb0ELb1ELb0ELb0ELb1ELb0ELb1ELb0EEENS1_21CollectiveEpilogueFwdINS6_IJS8_SA_S9_EEENS6_IJNS7_ILi1EEESI_SI_EEESC_SE_Li128ELb0ELb1ELb0ELb0EEENS1_19SingleTileSchedulerILb0ELb0ELb1ELi128EEEEEEEEEvNT_6ParamsE)
        .other          _ZN7cutlass13device_kernelIN5flash19enable_sm80_to_sm89INS1_16FlashAttnFwdSm80INS1_25CollectiveMainloopFwdSm80ILi4ELi1ELb0EN4cute5tupleIJNS5_1CILi128EEENS7_ILi96EEENS7_ILi64EEEEEELi64ENS_10bfloat16_tEfNS_4arch4Sm80ELb0ELb1ELb0ELb0ELb1ELb0ELb1ELb0EEENS1_21CollectiveEpilogueFwdINS6_IJS8_SA_S9_EEENS6_IJNS7_ILi1EEESI_SI_EEESC_SE_Li128ELb0ELb1ELb0ELb0EEENS1_19SingleTileSchedulerILb0ELb0ELb1ELi128EEEEEEEEEvNT_6ParamsE,@"STO_CUDA_ENTRY STV_DEFAULT"
_ZN7cutlass13device_kernelIN5flash19enable_sm80_to_sm89INS1_16FlashAttnFwdSm80INS1_25CollectiveMainloopFwdSm80ILi4ELi1ELb0EN4cute5tupleIJNS5_1CILi128EEENS7_ILi96EEENS7_ILi64EEEEEELi64ENS_10bfloat16_tEfNS_4arch4Sm80ELb0ELb1ELb0ELb0ELb1ELb0ELb1ELb0EEENS1_21CollectiveEpilogueFwdINS6_IJS8_SA_S9_EEENS6_IJNS7_ILi1EEESI_SI_EEESC_SE_Li128ELb0ELb1ELb0ELb0EEENS1_19SingleTileSchedulerILb0ELb0ELb1ELi128EEEEEEEEEvNT_6ParamsE:
[----:B------:R-:W-:Y:S01]  /*0000*/  LDC R1, c[0x0][0x28] ;  /* 0x00000a00ff017b82 */ /* 0x000fe20000000800 */
[----:B------:R-:W-:Y:S05]  /*0010*/  EXIT ;  /* 0x000000000000794d */ /* 0x000fea0003800000 */
.L_x_12:
        /* <DEDUP_REMOVED lines=14> */
.L_x_30:


//--------------------- .text._ZN7cutlass13device_kernelIN5flash19enable_sm80_to_sm89INS1_16FlashAttnFwdSm80INS1_25CollectiveMainloopFwdSm80ILi4ELi1ELb0EN4cute5tupleIJNS5_1CILi128EEENS7_ILi96EEENS7_ILi64EEEEEELi64ENS_10bfloat16_tEfNS_4arch4Sm80ELb0ELb1ELb0ELb1ELb1ELb0ELb1ELb0EEENS1_21CollectiveEpilogueFwdINS6_IJS8_SA_S9_EEENS6_IJNS7_ILi1EEESI_SI_EEESC_SE_Li128ELb1ELb1ELb0ELb0EEENS1_19SingleTileSchedulerILb1ELb0ELb1ELi128EEEEEEEEEvNT_6ParamsE --------------------------
	.section	.text._ZN7cutlass13device_kernelIN5flash19enable_sm80_to_sm89INS1_16FlashAttnFwdSm80INS1_25CollectiveMainloopFwdSm80ILi4ELi1ELb0EN4cute5tupleIJNS5_1CILi128EEENS7_ILi96EEENS7_ILi64EEEEEELi64ENS_10bfloat16_tEfNS_4arch4Sm80ELb0ELb1ELb0ELb1ELb1ELb0ELb1ELb0EEENS1_21CollectiveEpilogueFwdINS6_IJS8_SA_S9_EEENS6_IJNS7_ILi1EEESI_SI_EEESC_SE_Li128ELb1ELb1ELb0ELb0EEENS1_19SingleTileSchedulerILb1ELb0ELb1ELi128EEEEEEEEEvNT_6ParamsE,"ax",@progbits
	.align	128
.text._ZN7cutlass13device_kernelIN5flash19enable_sm80_to_sm89INS1_16FlashAttnFwdSm80INS1_25CollectiveMainloopFwdSm80ILi4ELi1ELb0EN4cute5tupleIJNS5_1CILi128EEENS7_ILi96EEENS7_ILi64EEEEEELi64ENS_10bfloat16_tEfNS_4arch4Sm80ELb0ELb1ELb0ELb1ELb1ELb0ELb1ELb0EEENS1_21CollectiveEpilogueFwdINS6_IJS8_SA_S9_EEENS6_IJNS7_ILi1EEESI_SI_EEESC_SE_Li128ELb1ELb1ELb0ELb0EEENS1_19SingleTileSchedulerILb1ELb0ELb1ELi128EEEEEEEEEvNT_6ParamsE:
        .type           _ZN7cutlass13device_kernelIN5flash19enable_sm80_to_sm89INS1_16FlashAttnFwdSm80INS1_25CollectiveMainloopFwdSm80ILi4ELi1ELb0EN4cute5tupleIJNS5_1CILi128EEENS7_ILi96EEENS7_ILi64EEEEEELi64ENS_10bfloat16_tEfNS_4arch4Sm80ELb0ELb1ELb0ELb1ELb1ELb0ELb1ELb0EEENS1_21CollectiveEpilogueFwdINS6_IJS8_SA_S9_EEENS6_IJNS7_ILi1EEESI_SI_EEESC_SE_Li128ELb1ELb1ELb0ELb0EEENS1_19SingleTileSchedulerILb1ELb0ELb1ELi128EEEEEEEEEvNT_6ParamsE,@function
        .size           _ZN7cutlass13device_kernelIN5flash19enable_sm80_to_sm89INS1_16FlashAttnFwdSm80INS1_25CollectiveMainloopFwdSm80ILi4ELi1ELb0EN4cute5tupleIJNS5_1CILi128EEENS7_ILi96EEENS7_ILi64EEEEEELi64ENS_10bfloat16_tEfNS_4arch4Sm80ELb0ELb1ELb0ELb1ELb1ELb0ELb1ELb0EEENS1_21CollectiveEpilogueFwdINS6_IJS8_SA_S9_EEENS6_IJNS7_ILi1EEESI_SI_EEESC_SE_Li128ELb1ELb1ELb0ELb0EEENS1_19SingleTileSchedulerILb1ELb0ELb1ELi128EEEEEEEEEvNT_6ParamsE,(.L_x_31 - _ZN7cutlass13device_kernelIN5flash19enable_sm80_to_sm89INS1_16FlashAttnFwdSm80INS1_25CollectiveMainloopFwdSm80ILi4ELi1ELb0EN4cute5tupleIJNS5_1CILi128EEENS7_ILi96EEENS7_ILi64EEEEEELi64ENS_10bfloat16_tEfNS_4arch4Sm80ELb0ELb1ELb0ELb1ELb1ELb0ELb1ELb0EEENS1_21CollectiveEpilogueFwdINS6_IJS8_SA_S9_EEENS6_IJNS7_ILi1EEESI_SI_EEESC_SE_Li128ELb1ELb1ELb0ELb0EEENS1_19SingleTileSchedulerILb1ELb0ELb1ELi128EEEEEEEEEvNT_6ParamsE)
        .other          _ZN7cutlass13device_kernelIN5flash19enable_sm80_to_sm89INS1_16FlashAttnFwdSm80INS1_25CollectiveMainloopFwdSm80ILi4ELi1ELb0EN4cute5tupleIJNS5_1CILi128EEENS7_ILi96EEENS7_ILi64EEEEEELi64ENS_10bfloat16_tEfNS_4arch4Sm80ELb0ELb1ELb0ELb1ELb1ELb0ELb1ELb0EEENS1_21CollectiveEpilogueFwdINS6_IJS8_SA_S9_EEENS6_IJNS7_ILi1EEESI_SI_EEESC_SE_Li128ELb1ELb1ELb0ELb0EEENS1_19SingleTileSchedulerILb1ELb0ELb1ELi128EEEEEEEEEvNT_6ParamsE,@"STO_CUDA_ENTRY STV_DEFAULT"
_ZN7cutlass13device_kernelIN5flash19enable_sm80_to_sm89INS1_16FlashAttnFwdSm80INS1_25CollectiveMainloopFwdSm80ILi4ELi1ELb0EN4cute5tupleIJNS5_1CILi128EEENS7_ILi96EEENS7_ILi64EEEEEELi64ENS_10bfloat16_tEfNS_4arch4Sm80ELb0ELb1ELb0ELb1ELb1ELb0ELb1ELb0EEENS1_21CollectiveEpilogueFwdINS6_IJS8_SA_S9_EEENS6_IJNS7_ILi1EEESI_SI_EEESC_SE_Li128ELb1ELb1ELb0ELb0EEENS1_19SingleTileSchedulerILb1ELb0ELb1ELi128EEEEEEEEEvNT_6ParamsE:
[----:B------:R-:W-:Y:S01]  /*0000*/  LDC R1, c[0x0][0x28] ;  /* 0x00000a00ff017b82 */ /* 0x000fe20000000800 */
[----:B------:R-:W-:Y:S05]  /*0010*/  EXIT ;  /* 0x000000000000794d */ /* 0x000fea0003800000 */
.L_x_13:
        /* <DEDUP_REMOVED lines=14> */
.L_x_31:


//--------------------- .text._ZN7cutlass13device_kernelIN5flash19enable_sm80_to_sm89INS1_16FlashAttnFwdSm80INS1_25CollectiveMainloopFwdSm80ILi4ELi1ELb0EN4cute5tupleIJNS5_1CILi128EEENS7_ILi96EEENS7_ILi64EEEEEELi64ENS_10bfloat16_tEfNS_4arch4Sm80ELb0ELb1ELb0ELb1ELb1ELb1ELb1ELb0EEENS1_21CollectiveEpilogueFwdINS6_IJS8_SA_S9_EEENS6_IJNS7_ILi1EEESI_SI_EEESC_SE_Li128ELb1ELb1ELb0ELb0EEENS1_19SingleTileSchedulerILb1ELb0ELb1ELi128EEEEEEEEEvNT_6ParamsE --------------------------
	.section	.text._ZN7cutlass13device_kernelIN5flash19enable_sm80_to_sm89INS1_16FlashAttnFwdSm80INS1_25CollectiveMainloopFwdSm80ILi4ELi1ELb0EN4cute5tupleIJNS5_1CILi128EEENS7_ILi96EEENS7_ILi64EEEEEELi64ENS_10bfloat16_tEfNS_4arch4Sm80ELb0ELb1ELb0ELb1ELb1ELb1ELb1ELb0EEENS1_21CollectiveEpilogueFwdINS6_IJS8_SA_S9_EEENS6_IJNS7_ILi1EEESI_SI_EEESC_SE_Li128ELb1ELb1ELb0ELb0EEENS1_19SingleTileSchedulerILb1ELb0ELb1ELi128EEEEEEEEEvNT_6ParamsE,"ax",@progbits
	.align	128
.text._ZN7cutlass13device_kernelIN5flash19enable_sm80_to_sm89INS1_16FlashAttnFwdSm80INS1_25CollectiveMainloopFwdSm80ILi4ELi1ELb0EN4cute5tupleIJNS5_1CILi128EEENS7_ILi96EEENS7_ILi64EEEEEELi64ENS_10bfloat16_tEfNS_4arch4Sm80ELb0ELb1ELb0ELb1ELb1ELb1ELb1ELb0EEENS1_21CollectiveEpilogueFwdINS6_IJS8_SA_S9_EEENS6_IJNS7_ILi1EEESI_SI_EEESC_SE_Li128ELb1ELb1ELb0ELb0EEENS1_19SingleTileSchedulerILb1ELb0ELb1ELi128EEEEEEEEEvNT_6ParamsE:
        .type           _ZN7cutlass13device_kernelIN5flash19enable_sm80_to_sm89INS1_16FlashAttnFwdSm80INS1_25CollectiveMainloopFwdSm80ILi4ELi1ELb0EN4cute5tupleIJNS5_1CILi128EEENS7_ILi96EEENS7_ILi64EEEEEELi64ENS_10bfloat16_tEfNS_4arch4Sm80ELb0ELb1ELb0ELb1ELb1ELb1ELb1ELb0EEENS1_21CollectiveEpilogueFwdINS6_IJS8_SA_S9_EEENS6_IJNS7_ILi1EEESI_SI_EEESC_SE_Li128ELb1ELb1ELb0ELb0EEENS1_19SingleTileSchedulerILb1ELb0ELb1ELi128EEEEEEEEEvNT_6ParamsE,@function
        .size           _ZN7cutlass13device_kernelIN5flash19enable_sm80_to_sm89INS1_16FlashAttnFwdSm80INS1_25CollectiveMainloopFwdSm80ILi4ELi1ELb0EN4cute5tupleIJNS5_1CILi128EEENS7_ILi96EEENS7_ILi64EEEEEELi64ENS_10bfloat16_tEfNS_4arch4Sm80ELb0ELb1ELb0ELb1ELb1ELb1ELb1ELb0EEENS1_21CollectiveEpilogueFwdINS6_IJS8_SA_S9_EEENS6_IJNS7_ILi1EEESI_SI_EEESC_SE_Li128ELb1ELb1ELb0ELb0EEENS1_19SingleTileSchedulerILb1ELb0ELb1ELi128EEEEEEEEEvNT_6ParamsE,(.L_x_32 - _ZN7cutlass13device_kernelIN5flash19enable_sm80_to_sm89INS1_16FlashAttnFwdSm80INS1_25CollectiveMainloopFwdSm80ILi4ELi1ELb0EN4cute5tupleIJNS5_1CILi128EEENS7_ILi96EEENS7_ILi64EEEEEELi64ENS_10bfloat16_tEfNS_4arch4Sm80ELb0ELb1ELb0ELb1ELb1ELb1ELb1ELb0EEENS1_21CollectiveEpilogueFwdINS6_IJS8_SA_S9_EEENS6_IJNS7_ILi1EEESI_SI_EEESC_SE_Li128ELb1ELb1ELb0ELb0EEENS1_19SingleTileSchedulerILb1ELb0ELb1ELi128EEEEEEEEEvNT_6ParamsE)
        .other          _ZN7cutlass13device_kernelIN5flash19enable_sm80_to_sm89INS1_16FlashAttnFwdSm80INS1_25CollectiveMainloopFwdSm80ILi4ELi1ELb0EN4cute5tupleIJNS5_1CILi128EEENS7_ILi96EEENS7_ILi64EEEEEELi64ENS_10bfloat16_tEfNS_4arch4Sm80ELb0ELb1ELb0ELb1ELb1ELb1ELb1ELb0EEENS1_21CollectiveEpilogueFwdINS6_IJS8_SA_S9_EEENS6_IJNS7_ILi1EEESI_SI_EEESC_SE_Li128ELb1ELb1ELb0ELb0EEENS1_19SingleTileSchedulerILb1ELb0ELb1ELi128EEEEEEEEEvNT_6ParamsE,@"STO_CUDA_ENTRY STV_DEFAULT"
_ZN7cutlass13device_kernelIN5flash19enable_sm80_to_sm89INS1_16FlashAttnFwdSm80INS1_25CollectiveMainloopFwdSm80ILi4ELi1ELb0EN4cute5tupleIJNS5_1CILi128EEENS7_ILi96EEENS7_ILi64EEEEEELi64ENS_10bfloat16_tEfNS_4arch4Sm80ELb0ELb1ELb0ELb1ELb1ELb1ELb1ELb0EEENS1_21CollectiveEpilogueFwdINS6_IJS8_SA_S9_EEENS6_IJNS7_ILi1EEESI_SI_EEESC_SE_Li128ELb1ELb1ELb0ELb0EEENS1_19SingleTileSchedulerILb1ELb0ELb1ELi128EEEEEEEEEvNT_6ParamsE:
[----:B------:R-:W-:Y:S01]  /*0000*/  LDC R1, c[0x0][0x28] ;  /* 0x00000a00ff017b82 */ /* 0x000fe20000000800 */
[----:B------:R-:W-:Y:S05]  /*0010*/  EXIT ;  /* 0x000000000000794d */ /* 0x000fea0003800000 */
.L_x_14:
        /* <DEDUP_REMOVED lines=14> */
.L_x_32:


//--------------------- .text._ZN7cutlass13device_kernelIN5flash19enable_sm80_to_sm89INS1_16FlashAttnFwdSm80INS1_25CollectiveMainloopFwdSm80ILi4ELi1ELb0EN4cute5tupleIJNS5_1CILi128EEENS7_ILi112EEENS7_ILi64EEEEEELi64ENS_10bfloat16_tEfNS_4arch4Sm80ELb1ELb0ELb0ELb0ELb1ELb0ELb1ELb0EEENS1_21CollectiveEpilogueFwdINS6_IJS8_SA_S9_EEENS6_IJNS7_ILi1EEESI_SI_EEESC_SE_Li128ELb0ELb1ELb0ELb0EEENS1_30DynamicPersistentTileSchedulerILi128ELi128ELb0ELb1ELb0EEEEEEEEEvNT_6ParamsE --------------------------
	.section	.text._ZN7cutlass13device_kernelIN5flash19enable_sm80_to_sm89INS1_16FlashAttnFwdSm80INS1_25CollectiveMainloopFwdSm80ILi4ELi1ELb0EN4cute5tupleIJNS5_1CILi128EEENS7_ILi112EEENS7_ILi64EEEEEELi64ENS_10bfloat16_tEfNS_4arch4Sm80ELb1ELb0ELb0ELb0ELb1ELb0ELb1ELb0EEENS1_21CollectiveEpilogueFwdINS6_IJS8_SA_S9_EEENS6_IJNS7_ILi1EEESI_SI_EEESC_SE_Li128ELb0ELb1ELb0ELb0EEENS1_30DynamicPersistentTileSchedulerILi128ELi128ELb0ELb1ELb0EEEEEEEEEvNT_6ParamsE,"ax",@progbits
	.align	128
.text._ZN7cutlass13device_kernelIN5flash19enable_sm80_to_sm89INS1_16FlashAttnFwdSm80INS1_25CollectiveMainloopFwdSm80ILi4ELi1ELb0EN4cute5tupleIJNS5_1CILi128EEENS7_ILi112EEENS7_ILi64EEEEEELi64ENS_10bfloat16_tEfNS_4arch4Sm80ELb1ELb0ELb0ELb0ELb1ELb0ELb1ELb0EEENS1_21CollectiveEpilogueFwdINS6_IJS8_SA_S9_EEENS6_IJNS7_ILi1EEESI_SI_EEESC_SE_Li128ELb0ELb1ELb0ELb0EEENS1_30DynamicPersistentTileSchedulerILi128ELi128ELb0ELb1ELb0EEEEEEEEEvNT_6ParamsE:
        .type           _ZN7cutlass13device_kernelIN5flash19enable_sm80_to_sm89INS1_16FlashAttnFwdSm80INS1_25CollectiveMainloopFwdSm80ILi4ELi1ELb0EN4cute5tupleIJNS5_1CILi128EEENS7_ILi112EEENS7_ILi64EEEEEELi64ENS_10bfloat16_tEfNS_4arch4Sm80ELb1ELb0ELb0ELb0ELb1ELb0ELb1ELb0EEENS1_21CollectiveEpilogueFwdINS6_IJS8_SA_S9_EEENS6_IJNS7_ILi1EEESI_SI_EEESC_SE_Li128ELb0ELb1ELb0ELb0EEENS1_30DynamicPersistentTileSchedulerILi128ELi128ELb0ELb1ELb0EEEEEEEEEvNT_6ParamsE,@function
        .size           _ZN7cutlass13device_kernelIN5flash19enable_sm80_to_sm89INS1_16FlashAttnFwdSm80INS1_25CollectiveMainloopFwdSm80ILi4ELi1ELb0EN4cute5tupleIJNS5_1CILi128EEENS7_ILi112EEENS7_ILi64EEEEEELi64ENS_10bfloat16_tEfNS_4arch4Sm80ELb1ELb0ELb0ELb0ELb1ELb0ELb1ELb0EEENS1_21CollectiveEpilogueFwdINS6_IJS8_SA_S9_EEENS6_IJNS7_ILi1EEESI_SI_EEESC_SE_Li128ELb0ELb1ELb0ELb0EEENS1_30DynamicPersistentTileSchedulerILi128ELi128ELb0ELb1ELb0EEEEEEEEEvNT_6ParamsE,(.L_x_33 - _ZN7cutlass13device_kernelIN5flash19enable_sm80_to_sm89INS1_16FlashAttnFwdSm80INS1_25CollectiveMainloopFwdSm80ILi4ELi1ELb0EN4cute5tupleIJNS5_1CILi128EEENS7_ILi112EEENS7_ILi64EEEEEELi64ENS_10bfloat16_tEfNS_4arch4Sm80ELb1ELb0ELb0ELb0ELb1ELb0ELb1ELb0EEENS1_21CollectiveEpilogueFwdINS6_IJS8_SA_S9_EEENS6_IJNS7_ILi1EEESI_SI_EEESC_SE_Li128ELb0ELb1ELb0ELb0EEENS1_30DynamicPersistentTileSchedulerILi128ELi128ELb0ELb1ELb0EEEEEEEEEvNT_6ParamsE)
        .other          _ZN7cutlass13device_kernelIN5flash19enable_sm80_to_sm89INS1_16FlashAttnFwdSm80INS1_25CollectiveMainloopFwdSm80ILi4ELi1ELb0EN4cute5tupleIJNS5_1CILi128EEENS7_ILi112EEENS7_ILi64EEEEEELi64ENS_10bfloat16_tEfNS_4arch4Sm80ELb1ELb0ELb0ELb0ELb1ELb0ELb1ELb0EEENS1_21CollectiveEpilogueFwdINS6_IJS8_SA_S9_EEENS6_IJNS7_ILi1EEESI_SI_EEESC_SE_Li128ELb0ELb1ELb0ELb0EEENS1_30DynamicPersistentTileSchedulerILi128ELi128ELb0ELb1ELb0EEEEEEEEEvNT_6ParamsE,@"STO_CUDA_ENTRY STV_DEFAULT"
_ZN7cutlass13device_kernelIN5flash19enable_sm80_to_sm89INS1_16FlashAttnFwdSm80INS1_25CollectiveMainloopFwdSm80ILi4ELi1ELb0EN4cute5tupleIJNS5_1CILi128EEENS7_ILi112EEENS7_ILi64EEEEEELi64ENS_10bfloat16_tEfNS_4arch4Sm80ELb1ELb0ELb0ELb0ELb1ELb0ELb1ELb0EEENS1_21CollectiveEpilogueFwdINS6_IJS8_SA_S9_EEENS6_IJNS7_ILi1EEESI_SI_EEESC_SE_Li128ELb0ELb1ELb0ELb0EEENS1_30DynamicPersistentTileSchedulerILi128ELi128ELb0ELb1ELb0EEEEEEEEEvNT_6ParamsE:
[----:B------:R-:W-:Y:S01]  /*0000*/  LDC R1, c[0x0][0x28] ;  /* 0x00000a00ff017b82 */ /* 0x000fe20000000800 */
[----:B------:R-:W-:Y:S05]  /*0010*/  EXIT ;  /* 0x000000000000794d */ /* 0x000fea0003800000 */
.L_x_15:
        /* <DEDUP_REMOVED lines=14> */
.L_x_33:


//--------------------- .text._ZN7cutlass13device_kernelIN5flash19enable_sm80_to_sm89INS1_16FlashAttnFwdSm80INS1_25CollectiveMainloopFwdSm80ILi4ELi1ELb0EN4cute5tupleIJNS5_1CILi128EEENS7_ILi112EEENS7_ILi64EEEEEELi64ENS_10bfloat16_tEfNS_4arch4Sm80ELb1ELb0ELb0ELb1ELb1ELb0ELb1ELb0EEENS1_21CollectiveEpilogueFwdINS6_IJS8_SA_S9_EEENS6_IJNS7_ILi1EEESI_SI_EEESC_SE_Li128ELb1ELb1ELb0ELb0EEENS1_19SingleTileSchedulerILb1ELb0ELb1ELi128EEEEEEEEEvNT_6ParamsE --------------------------
	.section	.text._ZN7cutlass13device_kernelIN5flash19enable_sm80_to_sm89INS1_16FlashAttnFwdSm80INS1_25CollectiveMainloopFwdSm80ILi4ELi1ELb0EN4cute5tupleIJNS5_1CILi128EEENS7_ILi112EEENS7_ILi64EEEEEELi64ENS_10bfloat16_tEfNS_4arch4Sm80ELb1ELb0ELb0ELb1ELb1ELb0ELb1ELb0EEENS1_21CollectiveEpilogueFwdINS6_IJS8_SA_S9_EEENS6_IJNS7_ILi1EEESI_SI_EEESC_SE_Li128ELb1ELb1ELb0ELb0EEENS1_19SingleTileSchedulerILb1ELb0ELb1ELi128EEEEEEEEEvNT_6ParamsE,"ax",@progbits
	.align	128
.text._ZN7cutlass13device_kernelIN5flash19enable_sm80_to_sm89INS1_16FlashAttnFwdSm80INS1_25CollectiveMainloopFwdSm80ILi4ELi1ELb0EN4cute5tupleIJNS5_1CILi128EEENS7_ILi112EEENS7_ILi64EEEEEELi64ENS_10bfloat16_tEfNS_4arch4Sm80ELb1ELb0ELb0ELb1ELb1ELb0ELb1ELb0EEENS1_21CollectiveEpilogueFwdINS6_IJS8_SA_S9_EEENS6_IJNS7_ILi1EEESI_SI_EEESC_SE_Li128ELb1ELb1ELb0ELb0EEENS1_19SingleTileSchedulerILb1ELb0ELb1ELi128EEEEEEEEEvNT_6ParamsE:
        .type           _ZN7cutlass13device_kernelIN5flash19enable_sm80_to_sm89INS1_16FlashAttnFwdSm80INS1_25CollectiveMainloopFwdSm80ILi4ELi1ELb0EN4cute5tupleIJNS5_1CILi128EEENS7_ILi112EEENS7_ILi64EEEEEELi64ENS_10bfloat16_tEfNS_4arch4Sm80ELb1ELb0ELb0ELb1ELb1ELb0ELb1ELb0EEENS1_21CollectiveEpilogueFwdINS6_IJS8_SA_S9_EEENS6_IJNS7_ILi1EEESI_SI_EEESC_SE_Li128ELb1ELb1ELb0ELb0EEENS1_19SingleTileSchedulerILb1ELb0ELb1ELi128EEEEEEEEEvNT_6ParamsE,@function
        .size           _ZN7cutlass13device_kernelIN5flash19enable_sm80_to_sm89INS1_16FlashAttnFwdSm80INS1_25CollectiveMainloopFwdSm80ILi4ELi1ELb0EN4cute5tupleIJNS5_1CILi128EEENS7_ILi112EEENS7_ILi64EEEEEELi64ENS_10bfloat16_tEfNS_4arch4Sm80ELb1ELb0ELb0ELb1ELb1ELb0ELb1ELb0EEENS1_21CollectiveEpilogueFwdINS6_IJS8_SA_S9_EEENS6_IJNS7_ILi1EEESI_SI_EEESC_SE_Li128ELb1ELb1ELb0ELb0EEENS1_19SingleTileSchedulerILb1ELb0ELb1ELi128EEEEEEEEEvNT_6ParamsE,(.L_x_34 - _ZN7cutlass13device_kernelIN5flash19enable_sm80_to_sm89INS1_16FlashAttnFwdSm80INS1_25CollectiveMainloopFwdSm80ILi4ELi1ELb0EN4cute5tupleIJNS5_1CILi128EEENS7_ILi112EEENS7_ILi64EEEEEELi64ENS_10bfloat16_tEfNS_4arch4Sm80ELb1ELb0ELb0ELb1ELb1ELb0ELb1ELb0EEENS1_21CollectiveEpilogueFwdINS6_IJS8_SA_S9_EEENS6_IJNS7_ILi1EEESI_SI_EEESC_SE_Li128ELb1ELb1ELb0ELb0EEENS1_19SingleTileSchedulerILb1ELb0ELb1ELi128EEEEEEEEEvNT_6ParamsE)
        .other          _ZN7cutlass13device_kernelIN5flash19enable_sm80_to_sm89INS1_16FlashAttnFwdSm80INS1_25CollectiveMainloopFwdSm80ILi4ELi1ELb0EN4cute5tupleIJNS5_1CILi128EEENS7_ILi112EEENS7_ILi64EEEEEELi64ENS_10bfloat16_tEfNS_4arch4Sm80ELb1ELb0ELb0ELb1ELb1ELb0ELb1ELb0EEENS1_21CollectiveEpilogueFwdINS6_IJS8_SA_S9_EEENS6_IJNS7_ILi1EEESI_SI_EEESC_SE_Li128ELb1ELb1ELb0ELb0EEENS1_19SingleTileSchedulerILb1ELb0ELb1ELi128EEEEEEEEEvNT_6ParamsE,@"STO_CUDA_ENTRY STV_DEFAULT"
_ZN7cutlass13device_kernelIN5flash19enable_sm80_to_sm89INS1_16FlashAttnFwdSm80INS1_25CollectiveMainloopFwdSm80ILi4ELi1ELb0EN4cute5tupleIJNS5_1CILi128EEENS7_ILi112EEENS7_ILi64EEEEEELi64ENS_10bfloat16_tEfNS_4arch4Sm80ELb1ELb0ELb0ELb1ELb1ELb0ELb1ELb0EEENS1_21CollectiveEpilogueFwdINS6_IJS8_SA_S9_EEENS6_IJNS7_ILi1EEESI_SI_EEESC_SE_Li128ELb1ELb1ELb0ELb0EEENS1_19SingleTileSchedulerILb1ELb0ELb1ELi128EEEEEEEEEvNT_6ParamsE:
[----:B------:R-:W-:Y:S01]  /*0000*/  LDC R1, c[0x0][0x28] ;  /* 0x00000a00ff017b82 */ /* 0x000fe20000000800 */
[----:B------:R-:W-:Y:S05]  /*0010*/  EXIT ;  /* 0x000000000000794d */ /* 0x000fea0003800000 */
.L_x_16:
        /* <DEDUP_REMOVED lines=14> */
.L_x_34:


//--------------------- .text._ZN7cutlass13device_kernelIN5flash19enable_sm80_to_sm89INS1_16FlashAttnFwdSm80INS1_25CollectiveMainloopFwdSm80ILi4ELi1ELb0EN4cute5tupleIJNS5_1CILi128EEENS7_ILi112EEENS7_ILi64EEEEEELi64ENS_10bfloat16_tEfNS_4arch4Sm80ELb1ELb0ELb0ELb1ELb1ELb1ELb1ELb0EEENS1_21CollectiveEpilogueFwdINS6_IJS8_SA_S9_EEENS6_IJNS7_ILi1EEESI_SI_EEESC_SE_Li128ELb1ELb1ELb0ELb0EEENS1_19SingleTileSchedulerILb1ELb0ELb1ELi128EEEEEEEEEvNT_6ParamsE --------------------------
	.section	.text._ZN7cutlass13device_kernelIN5flash19enable_sm80_to_sm89INS1_16FlashAttnFwdSm80INS1_25CollectiveMainloopFwdSm80ILi4ELi1ELb0EN4cute5tupleIJNS5_1CILi128EEENS7_ILi112EEENS7_ILi64EEEEEELi64ENS_10bfloat16_tEfNS_4arch4Sm80ELb1ELb0ELb0ELb1ELb1ELb1ELb1ELb0EEENS1_21CollectiveEpilogueFwdINS6_IJS8_SA_S9_EEENS6_IJNS7_ILi1EEESI_SI_EEESC_SE_Li128ELb1ELb1ELb0ELb0EEENS1_19SingleTileSchedulerILb1ELb0ELb1ELi128EEEEEEEEEvNT_6ParamsE,"ax",@progbits
	.align	128
.text._ZN7cutlass13device_kernelIN5flash19enable_sm80_to_sm89INS1_16FlashAttnFwdSm80INS1_25CollectiveMainloopFwdSm80ILi4ELi1ELb0EN4cute5tupleIJNS5_1CILi128EEENS7_ILi112EEENS7_ILi64EEEEEELi64ENS_10bfloat16_tEfNS_4arch4Sm80ELb1ELb0ELb0ELb1ELb1ELb1ELb1ELb0EEENS1_21CollectiveEpilogueFwdINS6_IJS8_SA_S9_EEENS6_IJNS7_ILi1EEESI_SI_EEESC_SE_Li128ELb1ELb1ELb0ELb0EEENS1_19SingleTileSchedulerILb1ELb0ELb1ELi128EEEEEEEEEvNT_6ParamsE:
        .type           _ZN7cutlass13device_kernelIN5flash19enable_sm80_to_sm89INS1_16FlashAttnFwdSm80INS1_25CollectiveMainloopFwdSm80ILi4ELi1ELb0EN4cute5tupleIJNS5_1CILi128EEENS7_ILi112EEENS7_ILi64EEEEEELi64ENS_10bfloat16_tEfNS_4arch4Sm80ELb1ELb0ELb0ELb1ELb1ELb1ELb1ELb0EEENS1_21CollectiveEpilogueFwdINS6_IJS8_SA_S9_EEENS6_IJNS7_ILi1EEESI_SI_EEESC_SE_Li128ELb1ELb1ELb0ELb0EEENS1_19SingleTileSchedulerILb1ELb0ELb1ELi128EEEEEEEEEvNT_6ParamsE,@function
        .size           _ZN7cutlass13device_kernelIN5flash19enable_sm80_to_sm89INS1_16FlashAttnFwdSm80INS1_25CollectiveMainloopFwdSm80ILi4ELi1ELb0EN4cute5tupleIJNS5_1CILi128EEENS7_ILi112EEENS7_ILi64EEEEEELi64ENS_10bfloat16_tEfNS_4arch4Sm80ELb1ELb0ELb0ELb1ELb1ELb1ELb1ELb0EEENS1_21CollectiveEpilogueFwdINS6_IJS8_SA_S9_EEENS6_IJNS7_ILi1EEESI_SI_EEESC_SE_Li128ELb1ELb1ELb0ELb0EEENS1_19SingleTileSchedulerILb1ELb0ELb1ELi128EEEEEEEEEvNT_6ParamsE,(.L_x_35 - _ZN7cutlass13device_kernelIN5flash19enable_sm80_to_sm89INS1_16FlashAttnFwdSm80INS1_25CollectiveMainloopFwdSm80ILi4ELi1ELb0EN4cute5tupleIJNS5_1CILi128EEENS7_ILi112EEENS7_ILi64EEEEEELi64ENS_10bfloat16_tEfNS_4arch4Sm80ELb1ELb0ELb0ELb1ELb1ELb1ELb1ELb0EEENS1_21CollectiveEpilogueFwdINS6_IJS8_SA_S9_EEENS6_IJNS7_ILi1EEESI_SI_EEESC_SE_Li128ELb1ELb1ELb0ELb0EEENS1_19SingleTileSchedulerILb1ELb0ELb1ELi128EEEEEEEEEvNT_6ParamsE)
        .other          _ZN7cutlass13device_kernelIN5flash19enable_sm80_to_sm89INS1_16FlashAttnFwdSm80INS1_25CollectiveMainloopFwdSm80ILi4ELi1ELb0EN4cute5tupleIJNS5_1CILi128EEENS7_ILi112EEENS7_ILi64EEEEEELi64ENS_10bfloat16_tEfNS_4arch4Sm80ELb1ELb0ELb0ELb1ELb1ELb1ELb1ELb0EEENS1_21CollectiveEpilogueFwdINS6_IJS8_SA_S9_EEENS6_IJNS7_ILi1EEESI_SI_EEESC_SE_Li128ELb1ELb1ELb0ELb0EEENS1_19SingleTileSchedulerILb1ELb0ELb1ELi128EEEEEEEEEvNT_6ParamsE,@"STO_CUDA_ENTRY STV_DEFAULT"
_ZN7cutlass13device_kernelIN5flash19enable_sm80_to_sm89INS1_16FlashAttnFwdSm80INS1_25CollectiveMainloopFwdSm80ILi4ELi1ELb0EN4cute5tupleIJNS5_1CILi128EEENS7_ILi112EEENS7_ILi64EEEEEELi64ENS_10bfloat16_tEfNS_4arch4Sm80ELb1ELb0ELb0ELb1ELb1ELb1ELb1ELb0EEENS1_21CollectiveEpilogueFwdINS6_IJS8_SA_S9_EEENS6_IJNS7_ILi1EEESI_SI_EEESC_SE_Li128ELb1ELb1ELb0ELb0EEENS1_19SingleTileSchedulerILb1ELb0ELb1ELi128EEEEEEEEEvNT_6ParamsE:
[----:B------:R-:W-:Y:S01]  /*0000*/  LDC R1, c[0x0][0x28] ;  /* 0x00000a00ff017b82 */ /* 0x000fe20000000800 */
[----:B------:R-:W-:Y:S05]  /*0010*/  EXIT ;  /* 0x000000000000794d */ /* 0x000fea0003800000 */
.L_x_17:
        /* <DEDUP_REMOVED lines=14> */
.L_x_35:


//--------------------- .nv.shared.reserved.0     --------------------------
	.section	.nv.shared.reserved.0,"aw",@nobits
	.weak		__nv_reservedSMEM_offset_0_alias
	.size		__nv_reservedSMEM_offset_0_alias, 0, 0
	.other		__nv_reservedSMEM_offset_0_alias,@"STO_CUDA_RESERVED_SHARED STV_DEFAULT"
__nv_reservedSMEM_offset_0_alias:
	.zero		0


//--------------------- .nv.global                --------------------------
	.section	.nv.global,"aw",@nobits
.nv.global:
	.type		_ZN82_INTERNAL_b44d191f_46_flash_fwd_hdim64_bf16_paged_softcapall_sm80_cu_ef95aea4_38304cute1_E,@object
	.size		_ZN82_INTERNAL_b44d191f_46_flash_fwd_hdim64_bf16_paged_softcapall_sm80_cu_ef95aea4_38304cute1_E,(_ZN82_INTERNAL_b44d191f_46_flash_fwd_hdim64_bf16_paged_softcapall_sm80_cu_ef95aea4_38304cuda3std3__45__cpo6cbeginE - _ZN82_INTERNAL_b44d191f_46_flash_fwd_hdim64_bf16_paged_softcapall_sm80_cu_ef95aea4_38304cute1_E)
_ZN82_INTERNAL_b44d191f_46_flash_fwd_hdim64_bf16_paged_softcapall_sm80_cu_ef95aea4_38304cute1_E:
	.zero		1
	.type		_ZN82_INTERNAL_b44d191f_46_flash_fwd_hdim64_bf16_paged_softcapall_sm80_cu_ef95aea4_38304cuda3std3__45__cpo6cbeginE,@object
	.size		_ZN82_INTERNAL_b44d191f_46_flash_fwd_hdim64_bf16_paged_softcapall_sm80_cu_ef95aea4_38304cuda3std3__45__cpo6cbeginE,(_ZN82_INTERNAL_b44d191f_46_flash_fwd_hdim64_bf16_paged_softcapall_sm80_cu_ef95aea4_38304cuda3std3__48in_placeE - _ZN82_INTERNAL_b44d191f_46_flash_fwd_hdim64_bf16_paged_softcapall_sm80_cu_ef95aea4_38304cuda3std3__45__cpo6cbeginE)
_ZN82_INTERNAL_b44d191f_46_flash_fwd_hdim64_bf16_paged_softcapall_sm80_cu_ef95aea4_38304cuda3std3__45__cpo6cbeginE:
	.zero		1
	.type		_ZN82_INTERNAL_b44d191f_46_flash_fwd_hdim64_bf16_paged_softcapall_sm80_cu_ef95aea4_38304cuda3std3__48in_placeE,@object
	.size		_ZN82_INTERNAL_b44d191f_46_flash_fwd_hdim64_bf16_paged_softcapall_sm80_cu_ef95aea4_38304cuda3std3__48in_placeE,(_ZN82_INTERNAL_b44d191f_46_flash_fwd_hdim64_bf16_paged_softcapall_sm80_cu_ef95aea4_38304cuda3std6ranges3__45__cpo9iter_moveE - _ZN82_INTERNAL_b44d191f_46_flash_fwd_hdim64_bf16_paged_softcapall_sm80_cu_ef95aea4_38304cuda3std3__48in_placeE)
_ZN82_INTERNAL_b44d191f_46_flash_fwd_hdim64_bf16_paged_softcapall_sm80_cu_ef95aea4_38304cuda3std3__48in_placeE:
	.zero		1
	.type		_ZN82_INTERNAL_b44d191f_46_flash_fwd_hdim64_bf16_paged_softcapall_sm80_cu_ef95aea4_38304cuda3std6ranges3__45__cpo9iter_moveE,@object
	.size		_ZN82_INTERNAL_b44d191f_46_flash_fwd_hdim64_bf16_paged_softcapall_sm80_cu_ef95aea4_38304cuda3std6ranges3__45__cpo9iter_moveE,(_ZN82_INTERNAL_b44d191f_46_flash_fwd_hdim64_bf16_paged_softcapall_sm80_cu_ef95aea4_38304cuda3std3__45__cpo5beginE - _ZN82_INTERNAL_b44d191f_46_flash_fwd_hdim64_bf16_paged_softcapall_sm80_cu_ef95aea4_38304cuda3std6ranges3__45__cpo9iter_moveE)
_ZN82_INTERNAL_b44d191f_46_flash_fwd_hdim64_bf16_paged_softcapall_sm80_cu_ef95aea4_38304cuda3std6ranges3__45__cpo9iter_moveE:
	.zero		1
	.type		_ZN82_INTERNAL_b44d191f_46_flash_fwd_hdim64_bf16_paged_softcapall_sm80_cu_ef95aea4_38304cuda3std3__45__cpo5beginE,@object
	.size		_ZN82_INTERNAL_b44d191f_46_flash_fwd_hdim64_bf16_paged_softcapall_sm80_cu_ef95aea4_38304cuda3std3__45__cpo5beginE,(_ZN82_INTERNAL_b44d191f_46_flash_fwd_hdim64_bf16_paged_softcapall_sm80_cu_ef95aea4_38304cuda3std3__484_GLOBAL__N__b44d191f_46_flash_fwd_hdim64_bf16_paged_softcapall_sm80_cu_ef95aea4_38306ignoreE - _ZN82_INTERNAL_b44d191f_46_flash_fwd_hdim64_bf16_paged_softcapall_sm80_cu_ef95aea4_38304cuda3std3__45__cpo5beginE)
_ZN82_INTERNAL_b44d191f_46_flash_fwd_hdim64_bf16_paged_softcapall_sm80_cu_ef95aea4_38304cuda3std3__45__cpo5beginE:
	.zero		1
	.type		_ZN82_INTERNAL_b44d191f_46_flash_fwd_hdim64_bf16_paged_softcapall_sm80_cu_ef95aea4_38304cuda3std3__484_GLOBAL__N__b44d191f_46_flash_fwd_hdim64_bf16_paged_softcapall_sm80_cu_ef95aea4_38306ignoreE,@object
	.size		_ZN82_INTERNAL_b44d191f_46_flash_fwd_hdim64_bf16_paged_softcapall_sm80_cu_ef95aea4_38304cuda3std3__484_GLOBAL__N__b44d191f_46_flash_fwd_hdim64_bf16_paged_softcapall_sm80_cu_ef95aea4_38306ignoreE,(_ZN82_INTERNAL_b44d191f_46_flash_fwd_hdim64_bf16_paged_softcapall_sm80_cu_ef95aea4_38304cute7productE - _ZN82_INTERNAL_b44d191f_46_flash_fwd_hdim64_bf16_paged_softcapall_sm80_cu_ef95aea4_38304cuda3std3__484_GLOBAL__N__b44d191f_46_flash_fwd_hdim64_bf16_paged_softcapall_sm80_cu_ef95aea4_38306ignoreE)
_ZN82_INTERNAL_b44d191f_46_flash_fwd_hdim64_bf16_paged_softcapall_sm80_cu_ef95aea4_38304cuda3std3__484_GLOBAL__N__b44d191f_46_flash_fwd_hdim64_bf16_paged_softcapall_sm80_cu_ef95aea4_38306ignoreE:
	.zero		1
	.type		_ZN82_INTERNAL_b44d191f_46_flash_fwd_hdim64_bf16_paged_softcapall_sm80_cu_ef95aea4_38304cute7productE,@object
	.size		_ZN82_INTERNAL_b44d191f_46_flash_fwd_hdim64_bf16_paged_softcapall_sm80_cu_ef95aea4_38304cute7productE,(_ZN82_INTERNAL_b44d191f_46_flash_fwd_hdim64_bf16_paged_softcapall_sm80_cu_ef95aea4_38304cuda3std3__45__cpo3endE - _ZN82_INTERNAL_b44d191f_46_flash_fwd_hdim64_bf16_paged_softcapall_sm80_cu_ef95aea4_38304cute7productE)
_ZN82_INTERNAL_b44d191f_46_flash_fwd_hdim64_bf16_paged_softcapall_sm80_cu_ef95aea4_38304cute7productE:
	.zero		1
	.type		_ZN82_INTERNAL_b44d191f_46_flash_fwd_hdim64_bf16_paged_softcapall_sm80_cu_ef95aea4_38304cuda3std3__45__cpo3endE,@object
	.size		_ZN82_INTERNAL_b44d191f_46_flash_fwd_hdim64_bf16_paged_softcapall_sm80_cu_ef95aea4_38304cuda3std3__45__cpo3endE,(_ZN82_INTERNAL_b44d191f_46_flash_fwd_hdim64_bf16_paged_softcapall_sm80_cu_ef95aea4_38304cuda3std3__419piecewise_constructE - _ZN82_INTERNAL_b44d191f_46_flash_fwd_hdim64_bf16_paged_softcapall_sm80_cu_ef95aea4_38304cuda3std3__45__cpo3endE)
_ZN82_INTERNAL_b44d191f_46_flash_fwd_hdim64_bf16_paged_softcapall_sm80_cu_ef95aea4_38304cuda3std3__45__cpo3endE:
	.zero		1
	.type		_ZN82_INTERNAL_b44d191f_46_flash_fwd_hdim64_bf16_paged_softcapall_sm80_cu_ef95aea4_38304cuda3std3__419piecewise_constructE,@object
	.size		_ZN82_INTERNAL_b44d191f_46_flash_fwd_hdim64_bf16_paged_softcapall_sm80_cu_ef95aea4_38304cuda3std3__419piecewise_constructE,(_ZN82_INTERNAL_b44d191f_46_flash_fwd_hdim64_bf16_paged_softcapall_sm80_cu_ef95aea4_38304cuda3std3__45__cpo4cendE - _ZN82_INTERNAL_b44d191f_46_flash_fwd_hdim64_bf16_paged_softcapall_sm80_cu_ef95aea4_38304cuda3std3__419piecewise_constructE)
_ZN82_INTERNAL_b44d191f_46_flash_fwd_hdim64_bf16_paged_softcapall_sm80_cu_ef95aea4_38304cuda3std3__419piecewise_constructE:
	.zero		1
	.type		_ZN82_INTERNAL_b44d191f_46_flash_fwd_hdim64_bf16_paged_softcapall_sm80_cu_ef95aea4_38304cuda3std3__45__cpo4cendE,@object
	.size		_ZN82_INTERNAL_b44d191f_46_flash_fwd_hdim64_bf16_paged_softcapall_sm80_cu_ef95aea4_38304cuda3std3__45__cpo4cendE,(_ZN82_INTERNAL_b44d191f_46_flash_fwd_hdim64_bf16_paged_softcapall_sm80_cu_ef95aea4_38304cuda3std6ranges3__45__cpo4swapE - _ZN82_INTERNAL_b44d191f_46_flash_fwd_hdim64_bf16_paged_softcapall_sm80_cu_ef95aea4_38304cuda3std3__45__cpo4cendE)
_ZN82_INTERNAL_b44d191f_46_flash_fwd_hdim64_bf16_paged_softcapall_sm80_cu_ef95aea4_38304cuda3std3__45__cpo4cendE:
	.zero		1
	.type		_ZN82_INTERNAL_b44d191f_46_flash_fwd_hdim64_bf16_paged_softcapall_sm80_cu_ef95aea4_38304cuda3std6ranges3__45__cpo4swapE,@object
	.size		_ZN82_INTERNAL_b44d191f_46_flash_fwd_hdim64_bf16_paged_softcapall_sm80_cu_ef95aea4_38304cuda3std6ranges3__45__cpo4swapE,(.L_7 - _ZN82_INTERNAL_b44d191f_46_flash_fwd_hdim64_bf16_paged_softcapall_sm80_cu_ef95aea4_38304cuda3std6ranges3__45__cpo4swapE)
_ZN82_INTERNAL_b44d191f_46_flash_fwd_hdim64_bf16_paged_softcapall_sm80_cu_ef95aea4_38304cuda3std6ranges3__45__cpo4swapE:
	.zero		1
.L_7:


//--------------------- .nv.constant0._ZN7cutlass13device_kernelIN5flash19enable_sm80_to_sm89INS1_16FlashAttnFwdSm80INS1_25CollectiveMainloopFwdSm80ILi4ELi1ELb0EN4cute5tupleIJNS5_1CILi128EEENS7_ILi112EEENS7_ILi64EEEEEELi64ENS_10bfloat16_tEfNS_4arch4Sm80ELb0ELb0ELb1ELb0ELb1ELb0ELb1ELb0EEENS1_21CollectiveEpilogueFwdINS6_IJS8_SA_S9_EEENS6_IJNS7_ILi1EEESI_SI_EEESC_SE_Li128ELb0ELb1ELb0ELb0EEENS1_19SingleTileSchedulerILb0ELb0ELb1ELi128EEEEEEEEEvNT_6ParamsE --------------------------
	.section	.nv.constant0._ZN7cutlass13device_kernelIN5flash19enable_sm80_to_sm89INS1_16FlashAttnFwdSm80INS1_25CollectiveMainloopFwdSm80ILi4ELi1ELb0EN4cute5tupleIJNS5_1CILi128EEENS7_ILi112EEENS7_ILi64EEEEEELi64ENS_10bfloat16_tEfNS_4arch4Sm80ELb0ELb0ELb1ELb0ELb1ELb0ELb1ELb0EEENS1_21CollectiveEpilogueFwdINS6_IJS8_SA_S9_EEENS6_IJNS7_ILi1EEESI_SI_EEESC_SE_Li128ELb0ELb1ELb0ELb0EEENS1_19SingleTileSchedulerILb0ELb0ELb1ELi128EEEEEEEEEvNT_6ParamsE,"a",@progbits
	.sectionflags	@""
	.align	4
.nv.constant0._ZN7cutlass13device_kernelIN5flash19enable_sm80_to_sm89INS1_16FlashAttnFwdSm80INS1_25CollectiveMainloopFwdSm80ILi4ELi1ELb0EN4cute5tupleIJNS5_1CILi128EEENS7_ILi112EEENS7_ILi64EEEEEELi64ENS_10bfloat16_tEfNS_4arch4Sm80ELb0ELb0ELb1ELb0ELb1ELb0ELb1ELb0EEENS1_21CollectiveEpilogueFwdINS6_IJS8_SA_S9_EEENS6_IJNS7_ILi1EEESI_SI_EEESC_SE_Li128ELb0ELb1ELb0ELb0EEENS1_19SingleTileSchedulerILb0ELb0ELb1ELi128EEEEEEEEEvNT_6ParamsE:
	.zero		1576


//--------------------- .nv.constant0._ZN7cutlass13device_kernelIN5flash19enable_sm80_to_sm89INS1_16FlashAttnFwdSm80INS1_25CollectiveMainloopFwdSm80ILi4ELi1ELb0EN4cute5tupleIJNS5_1CILi128EEENS7_ILi112EEENS7_ILi64EEEEEELi64ENS_10bfloat16_tEfNS_4arch4Sm80ELb0ELb0ELb1ELb1ELb1ELb0ELb1ELb0EEENS1_21CollectiveEpilogueFwdINS6_IJS8_SA_S9_EEENS6_IJNS7_ILi1EEESI_SI_EEESC_SE_Li128ELb1ELb1ELb0ELb0EEENS1_19SingleTileSchedulerILb1ELb0ELb1ELi128EEEEEEEEEvNT_6ParamsE --------------------------
	.section	.nv.constant0._ZN7cutlass13device_kernelIN5flash19enable_sm80_to_sm89INS1_16FlashAttnFwdSm80INS1_25CollectiveMainloopFwdSm80ILi4ELi1ELb0EN4cute5tupleIJNS5_1CILi128EEENS7_ILi112EEENS7_ILi64EEEEEELi64ENS_10bfloat16_tEfNS_4arch4Sm80ELb0ELb0ELb1ELb1ELb1ELb0ELb1ELb0EEENS1_21CollectiveEpilogueFwdINS6_IJS8_SA_S9_EEENS6_IJNS7_ILi1EEESI_SI_EEESC_SE_Li128ELb1ELb1ELb0ELb0EEENS1_19SingleTileSchedulerILb1ELb0ELb1ELi128EEEEEEEEEvNT_6ParamsE,"a",@progbits
	.sectionflags	@""
	.align	4
.nv.constant0._ZN7cutlass13device_kernelIN5flash19enable_sm80_to_sm89INS1_16FlashAttnFwdSm80INS1_25CollectiveMainloopFwdSm80ILi4ELi1ELb0EN4cute5tupleIJNS5_1CILi128EEENS7_ILi112EEENS7_ILi64EEEEEELi64ENS_10bfloat16_tEfNS_4arch4Sm80ELb0ELb0ELb1ELb1ELb1ELb0ELb1ELb0EEENS1_21CollectiveEpilogueFwdINS6_IJS8_SA_S9_EEENS6_IJNS7_ILi1EEESI_SI_EEESC_SE_Li128ELb1ELb1ELb0ELb0EEENS1_19SingleTileSchedulerILb1ELb0ELb1ELi128EEEEEEEEEvNT_6ParamsE:
	.zero		1576


//--------------------- .nv.constant0._ZN7cutlass13device_kernelIN5flash19enable_sm80_to_sm89INS1_16FlashAttnFwdSm80INS1_25CollectiveMainloopFwdSm80ILi4ELi1ELb0EN4cute5tupleIJNS5_1CILi128EEENS7_ILi112EEENS7_ILi64EEEEEELi64ENS_10bfloat16_tEfNS_4arch4Sm80ELb0ELb0ELb1ELb1ELb1ELb1ELb1ELb0EEENS1_21CollectiveEpilogueFwdINS6_IJS8_SA_S9_EEENS6_IJNS7_ILi1EEESI_SI_EEESC_SE_Li128ELb1ELb1ELb0ELb0EEENS1_19SingleTileSchedulerILb1ELb0ELb1ELi128EEEEEEEEEvNT_6ParamsE --------------------------
	.section	.nv.constant0._ZN7cutlass13device_kernelIN5flash19enable_sm80_to_sm89INS1_16FlashAttnFwdSm80INS1_25CollectiveMainloopFwdSm80ILi4ELi1ELb0EN4cute5tupleIJNS5_1CILi128EEENS7_ILi112EEENS7_ILi64EEEEEELi64ENS_10bfloat16_tEfNS_4arch4Sm80ELb0ELb0ELb1ELb1ELb1ELb1ELb1ELb0EEENS1_21CollectiveEpilogueFwdINS6_IJS8_SA_S9_EEENS6_IJNS7_ILi1EEESI_SI_EEESC_SE_Li128ELb1ELb1ELb0ELb0EEENS1_19SingleTileSchedulerILb1ELb0ELb1ELi128EEEEEEEEEvNT_6ParamsE,"a",@progbits
	.sectionflags	@""
	.align	4
.nv.constant0._ZN7cutlass13device_kernelIN5flash19enable_sm80_to_sm89INS1_16FlashAttnFwdSm80INS1_25CollectiveMainloopFwdSm80ILi4ELi1ELb0EN4cute5tupleIJNS5_1CILi128EEENS7_ILi112EEENS7_ILi64EEEEEELi64ENS_10bfloat16_tEfNS_4arch4Sm80ELb0ELb0ELb1ELb1ELb1ELb1ELb1ELb0EEENS1_21CollectiveEpilogueFwdINS6_IJS8_SA_S9_EEENS6_IJNS7_ILi1EEESI_SI_EEESC_SE_Li128ELb1ELb1ELb0ELb0EEENS1_19SingleTileSchedulerILb1ELb0ELb1ELi128EEEEEEEEEvNT_6ParamsE:
	.zero		1576


//--------------------- .nv.constant0._ZN7cutlass13device_kernelIN5flash19enable_sm80_to_sm89INS1_16FlashAttnFwdSm80INS1_25CollectiveMainloopFwdSm80ILi4ELi1ELb0EN4cute5tupleIJNS5_1CILi128EEENS7_ILi96EEENS7_ILi64EEEEEELi64ENS_10bfloat16_tEfNS_4arch4Sm80ELb0ELb1ELb1ELb0ELb1ELb0ELb1ELb0EEENS1_21CollectiveEpilogueFwdINS6_IJS8_SA_S9_EEENS6_IJNS7_ILi1EEESI_SI_EEESC_SE_Li128ELb0ELb1ELb0ELb0EEENS1_19SingleTileSchedulerILb0ELb0ELb1ELi128EEEEEEEEEvNT_6ParamsE --------------------------
	.section	.nv.constant0._ZN7cutlass13device_kernelIN5flash19enable_sm80_to_sm89INS1_16FlashAttnFwdSm80INS1_25CollectiveMainloopFwdSm80ILi4ELi1ELb0EN4cute5tupleIJNS5_1CILi128EEENS7_ILi96EEENS7_ILi64EEEEEELi64ENS_10bfloat16_tEfNS_4arch4Sm80ELb0ELb1ELb1ELb0ELb1ELb0ELb1ELb0EEENS1_21CollectiveEpilogueFwdINS6_IJS8_SA_S9_EEENS6_IJNS7_ILi1EEESI_SI_EEESC_SE_Li128ELb0ELb1ELb0ELb0EEENS1_19SingleTileSchedulerILb0ELb0ELb1ELi128EEEEEEEEEvNT_6ParamsE,"a",@progbits
	.sectionflags	@""
	.align	4
.nv.constant0._ZN7cutlass13device_kernelIN5flash19enable_sm80_to_sm89INS1_16FlashAttnFwdSm80INS1_25CollectiveMainloopFwdSm80ILi4ELi1ELb0EN4cute5tupleIJNS5_1CILi128EEENS7_ILi96EEENS7_ILi64EEEEEELi64ENS_10bfloat16_tEfNS_4arch4Sm80ELb0ELb1ELb1ELb0ELb1ELb0ELb1ELb0EEENS1_21CollectiveEpilogueFwdINS6_IJS8_SA_S9_EEENS6_IJNS7_ILi1EEESI_SI_EEESC_SE_Li128ELb0ELb1ELb0ELb0EEENS1_19SingleTileSchedulerILb0ELb0ELb1ELi128EEEEEEEEEvNT_6ParamsE:
	.zero		1576


//--------------------- .nv.constant0._ZN7cutlass13device_kernelIN5flash19enable_sm80_to_sm89INS1_16FlashAttnFwdSm80INS1_25CollectiveMainloopFwdSm80ILi4ELi1ELb0EN4cute5tupleIJNS5_1CILi128EEENS7_ILi96EEENS7_ILi64EEEEEELi64ENS_10bfloat16_tEfNS_4arch4Sm80ELb0ELb1ELb1ELb1ELb1ELb0ELb1ELb0EEENS1_21CollectiveEpilogueFwdINS6_IJS8_SA_S9_EEENS6_IJNS7_ILi1EEESI_SI_EEESC_SE_Li128ELb1ELb1ELb0ELb0EEENS1_19SingleTileSchedulerILb1ELb0ELb1ELi128EEEEEEEEEvNT_6ParamsE --------------------------
	.section	.nv.constant0._ZN7cutlass13device_kernelIN5flash19enable_sm80_to_sm89INS1_16FlashAttnFwdSm80INS1_25CollectiveMainloopFwdSm80ILi4ELi1ELb0EN4cute5tupleIJNS5_1CILi128EEENS7_ILi96EEENS7_ILi64EEEEEELi64ENS_10bfloat16_tEfNS_4arch4Sm80ELb0ELb1ELb1ELb1ELb1ELb0ELb1ELb0EEENS1_21CollectiveEpilogueFwdINS6_IJS8_SA_S9_EEENS6_IJNS7_ILi1EEESI_SI_EEESC_SE_Li128ELb1ELb1ELb0ELb0EEENS1_19SingleTileSchedulerILb1ELb0ELb1ELi128EEEEEEEEEvNT_6ParamsE,"a",@progbits
	.sectionflags	@""
	.align	4
.nv.constant0._ZN7cutlass13device_kernelIN5flash19enable_sm80_to_sm89INS1_16FlashAttnFwdSm80INS1_25CollectiveMainloopFwdSm80ILi4ELi1ELb0EN4cute5tupleIJNS5_1CILi128EEENS7_ILi96EEENS7_ILi64EEEEEELi64ENS_10bfloat16_tEfNS_4arch4Sm80ELb0ELb1ELb1ELb1ELb1ELb0ELb1ELb0EEENS1_21CollectiveEpilogueFwdINS6_IJS8_SA_S9_EEENS6_IJNS7_ILi1EEESI_SI_EEESC_SE_Li128ELb1ELb1ELb0ELb0EEENS1_19SingleTileSchedulerILb1ELb0ELb1ELi128EEEEEEEEEvNT_6ParamsE:
	.zero		1576


//--------------------- .nv.constant0._ZN7cutlass13device_kernelIN5flash19enable_sm80_to_sm89INS1_16FlashAttnFwdSm80INS1_25CollectiveMainloopFwdSm80ILi4ELi1ELb0EN4cute5tupleIJNS5_1CILi128EEENS7_ILi96EEENS7_ILi64EEEEEELi64ENS_10bfloat16_tEfNS_4arch4Sm80ELb0ELb1ELb1ELb1ELb1ELb1ELb1ELb0EEENS1_21CollectiveEpilogueFwdINS6_IJS8_SA_S9_EEENS6_IJNS7_ILi1EEESI_SI_EEESC_SE_Li128ELb1ELb1ELb0ELb0EEENS1_19SingleTileSchedulerILb1ELb0ELb1ELi128EEEEEEEEEvNT_6ParamsE --------------------------
	.section	.nv.constant0._ZN7cutlass13device_kernelIN5flash19enable_sm80_to_sm89INS1_16FlashAttnFwdSm80INS1_25CollectiveMainloopFwdSm80ILi4ELi1ELb0EN4cute5tupleIJNS5_1CILi128EEENS7_ILi96EEENS7_ILi64EEEEEELi64ENS_10bfloat16_tEfNS_4arch4Sm80ELb0ELb1ELb1ELb1ELb1ELb1ELb1ELb0EEENS1_21CollectiveEpilogueFwdINS6_IJS8_SA_S9_EEENS6_IJNS7_ILi1EEESI_SI_EEESC_SE_Li128ELb1ELb1ELb0ELb0EEENS1_19SingleTileSchedulerILb1ELb0ELb1ELi128EEEEEEEEEvNT_6ParamsE,"a",@progbits
	.sectionflags	@""
	.align	4
.nv.constant0._ZN7cutlass13device_kernelIN5flash19enable_sm80_to_sm89INS1_16FlashAttnFwdSm80INS1_25CollectiveMainloopFwdSm80ILi4ELi1ELb0EN4cute5tupleIJNS5_1CILi128EEENS7_ILi96EEENS7_ILi64EEEEEELi64ENS_10bfloat16_tEfNS_4arch4Sm80ELb0ELb1ELb1ELb1ELb1ELb1ELb1ELb0EEENS1_21CollectiveEpilogueFwdINS6_IJS8_SA_S9_EEENS6_IJNS7_ILi1EEESI_SI_EEESC_SE_Li128ELb1ELb1ELb0ELb0EEENS1_19SingleTileSchedulerILb1ELb0ELb1ELi128EEEEEEEEEvNT_6ParamsE:
	.zero		1576


//--------------------- .nv.constant0._ZN7cutlass13device_kernelIN5flash19enable_sm80_to_sm89INS1_16FlashAttnFwdSm80INS1_25CollectiveMainloopFwdSm80ILi4ELi1ELb0EN4cute5tupleIJNS5_1CILi128EEENS7_ILi112EEENS7_ILi64EEEEEELi64ENS_10bfloat16_tEfNS_4arch4Sm80ELb1ELb0ELb1ELb0ELb1ELb0ELb1ELb0EEENS1_21CollectiveEpilogueFwdINS6_IJS8_SA_S9_EEENS6_IJNS7_ILi1EEESI_SI_EEESC_SE_Li128ELb0ELb1ELb0ELb0EEENS1_30DynamicPersistentTileSchedulerILi128ELi128ELb0ELb1ELb0EEEEEEEEEvNT_6ParamsE --------------------------
	.section	.nv.constant0._ZN7cutlass13device_kernelIN5flash19enable_sm80_to_sm89INS1_16FlashAttnFwdSm80INS1_25CollectiveMainloopFwdSm80ILi4ELi1ELb0EN4cute5tupleIJNS5_1CILi128EEENS7_ILi112EEENS7_ILi64EEEEEELi64ENS_10bfloat16_tEfNS_4arch4Sm80ELb1ELb0ELb1ELb0ELb1ELb0ELb1ELb0EEENS1_21CollectiveEpilogueFwdINS6_IJS8_SA_S9_EEENS6_IJNS7_ILi1EEESI_SI_EEESC_SE_Li128ELb0ELb1ELb0ELb0EEENS1_30DynamicPersistentTileSchedulerILi128ELi128ELb0ELb1ELb0EEEEEEEEEvNT_6ParamsE,"a",@progbits
	.sectionflags	@""
	.align	4
.nv.constant0._ZN7cutlass13device_kernelIN5flash19enable_sm80_to_sm89INS1_16FlashAttnFwdSm80INS1_25CollectiveMainloopFwdSm80ILi4ELi1ELb0EN4cute5tupleIJNS5_1CILi128EEENS7_ILi112EEENS7_ILi64EEEEEELi64ENS_10bfloat16_tEfNS_4arch4Sm80ELb1ELb0ELb1ELb0ELb1ELb0ELb1ELb0EEENS1_21CollectiveEpilogueFwdINS6_IJS8_SA_S9_EEENS6_IJNS7_ILi1EEESI_SI_EEESC_SE_Li128ELb0ELb1ELb0ELb0EEENS1_30DynamicPersistentTileSchedulerILi128ELi128ELb0ELb1ELb0EEEEEEEEEvNT_6ParamsE:
	.zero		1592


//--------------------- .nv.constant0._ZN7cutlass13device_kernelIN5flash19enable_sm80_to_sm89INS1_16FlashAttnFwdSm80INS1_25CollectiveMainloopFwdSm80ILi4ELi1ELb0EN4cute5tupleIJNS5_1CILi128EEENS7_ILi112EEENS7_ILi64EEEEEELi64ENS_10bfloat16_tEfNS_4arch4Sm80ELb1ELb0ELb1ELb1ELb1ELb0ELb1ELb0EEENS1_21CollectiveEpilogueFwdINS6_IJS8_SA_S9_EEENS6_IJNS7_ILi1EEESI_SI_EEESC_SE_Li128ELb1ELb1ELb0ELb0EEENS1_19SingleTileSchedulerILb1ELb0ELb1ELi128EEEEEEEEEvNT_6ParamsE --------------------------
	.section	.nv.constant0._ZN7cutlass13device_kernelIN5flash19enable_sm80_to_sm89INS1_16FlashAttnFwdSm80INS1_25CollectiveMainloopFwdSm80ILi4ELi1ELb0EN4cute5tupleIJNS5_1CILi128EEENS7_ILi112EEENS7_ILi64EEEEEELi64ENS_10bfloat16_tEfNS_4arch4Sm80ELb1ELb0ELb1ELb1ELb1ELb0ELb1ELb0EEENS1_21CollectiveEpilogueFwdINS6_IJS8_SA_S9_EEENS6_IJNS7_ILi1EEESI_SI_EEESC_SE_Li128ELb1ELb1ELb0ELb0EEENS1_19SingleTileSchedulerILb1ELb0ELb1ELi128EEEEEEEEEvNT_6ParamsE,"a",@progbits
	.sectionflags	@""
	.align	4
.nv.constant0._ZN7cutlass13device_kernelIN5flash19enable_sm80_to_sm89INS1_16FlashAttnFwdSm80INS1_25CollectiveMainloopFwdSm80ILi4ELi1ELb0EN4cute5tupleIJNS5_1CILi128EEENS7_ILi112EEENS7_ILi64EEEEEELi64ENS_10bfloat16_tEfNS_4arch4Sm80ELb1ELb0ELb1ELb1ELb1ELb0ELb1ELb0EEENS1_21CollectiveEpilogueFwdINS6_IJS8_SA_S9_EEENS6_IJNS7_ILi1EEESI_SI_EEESC_SE_Li128ELb1ELb1ELb0ELb0EEENS1_19SingleTileSchedulerILb1ELb0ELb1ELi128EEEEEEEEEvNT_6ParamsE:
	.zero		1576


//--------------------- .nv.constant0._ZN7cutlass13device_kernelIN5flash19enable_sm80_to_sm89INS1_16FlashAttnFwdSm80INS1_25CollectiveMainloopFwdSm80ILi4ELi1ELb0EN4cute5tupleIJNS5_1CILi128EEENS7_ILi112EEENS7_ILi64EEEEEELi64ENS_10bfloat16_tEfNS_4arch4Sm80ELb1ELb0ELb1ELb1ELb1ELb1ELb1ELb0EEENS1_21CollectiveEpilogueFwdINS6_IJS8_SA_S9_EEENS6_IJNS7_ILi1EEESI_SI_EEESC_SE_Li128ELb1ELb1ELb0ELb0EEENS1_19SingleTileSchedulerILb1ELb0ELb1ELi128EEEEEEEEEvNT_6ParamsE --------------------------
	.section	.nv.constant0._ZN7cutlass13device_kernelIN5flash19enable_sm80_to_sm89INS1_16FlashAttnFwdSm80INS1_25CollectiveMainloopFwdSm80ILi4ELi1ELb0EN4cute5tupleIJNS5_1CILi128EEENS7_ILi112EEENS7_ILi64EEEEEELi64ENS_10bfloat16_tEfNS_4arch4Sm80ELb1ELb0ELb1ELb1ELb1ELb1ELb1ELb0EEENS1_21CollectiveEpilogueFwdINS6_IJS8_SA_S9_EEENS6_IJNS7_ILi1EEESI_SI_EEESC_SE_Li128ELb1ELb1ELb0ELb0EEENS1_19SingleTileSchedulerILb1ELb0ELb1ELi128EEEEEEEEEvNT_6ParamsE,"a",@progbits
	.sectionflags	@""
	.align	4
.nv.constant0._ZN7cutlass13device_kernelIN5flash19enable_sm80_to_sm89INS1_16FlashAttnFwdSm80INS1_25CollectiveMainloopFwdSm80ILi4ELi1ELb0EN4cute5tupleIJNS5_1CILi128EEENS7_ILi112EEENS7_ILi64EEEEEELi64ENS_10bfloat16_tEfNS_4arch4Sm80ELb1ELb0ELb1ELb1ELb1ELb1ELb1ELb0EEENS1_21CollectiveEpilogueFwdINS6_IJS8_SA_S9_EEENS6_IJNS7_ILi1EEESI_SI_EEESC_SE_Li128ELb1ELb1ELb0ELb0EEENS1_19SingleTileSchedulerILb1ELb0ELb1ELi128EEEEEEEEEvNT_6ParamsE:
	.zero		1576


//--------------------- .nv.constant0._ZN7cutlass13device_kernelIN5flash19enable_sm80_to_sm89INS1_16FlashAttnFwdSm80INS1_25CollectiveMainloopFwdSm80ILi4ELi1ELb0EN4cute5tupleIJNS5_1CILi128EEENS7_ILi112EEENS7_ILi64EEEEEELi64ENS_10bfloat16_tEfNS_4arch4Sm80ELb0ELb0ELb0ELb0ELb1ELb0ELb1ELb0EEENS1_21CollectiveEpilogueFwdINS6_IJS8_SA_S9_EEENS6_IJNS7_ILi1EEESI_SI_EEESC_SE_Li128ELb0ELb1ELb0ELb0EEENS1_19SingleTileSchedulerILb0ELb0ELb1ELi128EEEEEEEEEvNT_6ParamsE --------------------------
	.section	.nv.constant0._ZN7cutlass13device_kernelIN5flash19enable_sm80_to_sm89INS1_16FlashAttnFwdSm80INS1_25CollectiveMainloopFwdSm80ILi4ELi1ELb0EN4cute5tupleIJNS5_1CILi128EEENS7_ILi112EEENS7_ILi64EEEEEELi64ENS_10bfloat16_tEfNS_4arch4Sm80ELb0ELb0ELb0ELb0ELb1ELb0ELb1ELb0EEENS1_21CollectiveEpilogueFwdINS6_IJS8_SA_S9_EEENS6_IJNS7_ILi1EEESI_SI_EEESC_SE_Li128ELb0ELb1ELb0ELb0EEENS1_19SingleTileSchedulerILb0ELb0ELb1ELi128EEEEEEEEEvNT_6ParamsE,"a",@progbits
	.sectionflags	@""
	.align	4
.nv.constant0._ZN7cutlass13device_kernelIN5flash19enable_sm80_to_sm89INS1_16FlashAttnFwdSm80INS1_25CollectiveMainloopFwdSm80ILi4ELi1ELb0EN4cute5tupleIJNS5_1CILi128EEENS7_ILi112EEENS7_ILi64EEEEEELi64ENS_10bfloat16_tEfNS_4arch4Sm80ELb0ELb0ELb0ELb0ELb1ELb0ELb1ELb0EEENS1_21CollectiveEpilogueFwdINS6_IJS8_SA_S9_EEENS6_IJNS7_ILi1EEESI_SI_EEESC_SE_Li128ELb0ELb1ELb0ELb0EEENS1_19SingleTileSchedulerILb0ELb0ELb1ELi128EEEEEEEEEvNT_6ParamsE:
	.zero		1576


//--------------------- .nv.constant0._ZN7cutlass13device_kernelIN5flash19enable_sm80_to_sm89INS1_16FlashAttnFwdSm80INS1_25CollectiveMainloopFwdSm80ILi4ELi1ELb0EN4cute5tupleIJNS5_1CILi128EEENS7_ILi112EEENS7_ILi64EEEEEELi64ENS_10bfloat16_tEfNS_4arch4Sm80ELb0ELb0ELb0ELb1ELb1ELb0ELb1ELb0EEENS1_21CollectiveEpilogueFwdINS6_IJS8_SA_S9_EEENS6_IJNS7_ILi1EEESI_SI_EEESC_SE_Li128ELb1ELb1ELb0ELb0EEENS1_19SingleTileSchedulerILb1ELb0ELb1ELi128EEEEEEEEEvNT_6ParamsE --------------------------
	.section	.nv.constant0._ZN7cutlass13device_kernelIN5flash19enable_sm80_to_sm89INS1_16FlashAttnFwdSm80INS1_25CollectiveMainloopFwdSm80ILi4ELi1ELb0EN4cute5tupleIJNS5_1CILi128EEENS7_ILi112EEENS7_ILi64EEEEEELi64ENS_10bfloat16_tEfNS_4arch4Sm80ELb0ELb0ELb0ELb1ELb1ELb0ELb1ELb0EEENS1_21CollectiveEpilogueFwdINS6_IJS8_SA_S9_EEENS6_IJNS7_ILi1EEESI_SI_EEESC_SE_Li128ELb1ELb1ELb0ELb0EEENS1_19SingleTileSchedulerILb1ELb0ELb1ELi128EEEEEEEEEvNT_6ParamsE,"a",@progbits
	.sectionflags	@""
	.align	4
.nv.constant0._ZN7cutlass13device_kernelIN5flash19enable_sm80_to_sm89INS1_16FlashAttnFwdSm80INS1_25CollectiveMainloopFwdSm80ILi4ELi1ELb0EN4cute5tupleIJNS5_1CILi128EEENS7_ILi112EEENS7_ILi64EEEEEELi64ENS_10bfloat16_tEfNS_4arch4Sm80ELb0ELb0ELb0ELb1ELb1ELb0ELb1ELb0EEENS1_21CollectiveEpilogueFwdINS6_IJS8_SA_S9_EEENS6_IJNS7_ILi1EEESI_SI_EEESC_SE_Li128ELb1ELb1ELb0ELb0EEENS1_19SingleTileSchedulerILb1ELb0ELb1ELi128EEEEEEEEEvNT_6ParamsE:
	.zero		1576


//--------------------- .nv.constant0._ZN7cutlass13device_kernelIN5flash19enable_sm80_to_sm89INS1_16FlashAttnFwdSm80INS1_25CollectiveMainloopFwdSm80ILi4ELi1ELb0EN4cute5tupleIJNS5_1CILi128EEENS7_ILi112EEENS7_ILi64EEEEEELi64ENS_10bfloat16_tEfNS_4arch4Sm80ELb0ELb0ELb0ELb1ELb1ELb1ELb1ELb0EEENS1_21CollectiveEpilogueFwdINS6_IJS8_SA_S9_EEENS6_IJNS7_ILi1EEESI_SI_EEESC_SE_Li128ELb1ELb1ELb0ELb0EEENS1_19SingleTileSchedulerILb1ELb0ELb1ELi128EEEEEEEEEvNT_6ParamsE --------------------------
	.section	.nv.constant0._ZN7cutlass13device_kernelIN5flash19enable_sm80_to_sm89INS1_16FlashAttnFwdSm80INS1_25CollectiveMainloopFwdSm80ILi4ELi1ELb0EN4cute5tupleIJNS5_1CILi128EEENS7_ILi112EEENS7_ILi64EEEEEELi64ENS_10bfloat16_tEfNS_4arch4Sm80ELb0ELb0ELb0ELb1ELb1ELb1ELb1ELb0EEENS1_21CollectiveEpilogueFwdINS6_IJS8_SA_S9_EEENS6_IJNS7_ILi1EEESI_SI_EEESC_SE_Li128ELb1ELb1ELb0ELb0EEENS1_19SingleTileSchedulerILb1ELb0ELb1ELi128EEEEEEEEEvNT_6ParamsE,"a",@progbits
	.sectionflags	@""
	.align	4
.nv.constant0._ZN7cutlass13device_kernelIN5flash19enable_sm80_to_sm89INS1_16FlashAttnFwdSm80INS1_25CollectiveMainloopFwdSm80ILi4ELi1ELb0EN4cute5tupleIJNS5_1CILi128EEENS7_ILi112EEENS7_ILi64EEEEEELi64ENS_10bfloat16_tEfNS_4arch4Sm80ELb0ELb0ELb0ELb1ELb1ELb1ELb1ELb0EEENS1_21CollectiveEpilogueFwdINS6_IJS8_SA_S9_EEENS6_IJNS7_ILi1EEESI_SI_EEESC_SE_Li128ELb1ELb1ELb0ELb0EEENS1_19SingleTileSchedulerILb1ELb0ELb1ELi128EEEEEEEEEvNT_6ParamsE:
	.zero		1576


//--------------------- .nv.constant0._ZN7cutlass13device_kernelIN5flash19enable_sm80_to_sm89INS1_16FlashAttnFwdSm80INS1_25CollectiveMainloopFwdSm80ILi4ELi1ELb0EN4cute5tupleIJNS5_1CILi128EEENS7_ILi96EEENS7_ILi64EEEEEELi64ENS_10bfloat16_tEfNS_4arch4Sm80ELb0ELb1ELb0ELb0ELb1ELb0ELb1ELb0EEENS1_21CollectiveEpilogueFwdINS6_IJS8_SA_S9_EEENS6_IJNS7_ILi1EEESI_SI_EEESC_SE_Li128ELb0ELb1ELb0ELb0EEENS1_19SingleTileSchedulerILb0ELb0ELb1ELi128EEEEEEEEEvNT_6ParamsE --------------------------
	.section	.nv.constant0._ZN7cutlass13device_kernelIN5flash19enable_sm80_to_sm89INS1_16FlashAttnFwdSm80INS1_25CollectiveMainloopFwdSm80ILi4ELi1ELb0EN4cute5tupleIJNS5_1CILi128EEENS7_ILi96EEENS7_ILi64EEEEEELi64ENS_10bfloat16_tEfNS_4arch4Sm80ELb0ELb1ELb0ELb0ELb1ELb0ELb1ELb0EEENS1_21CollectiveEpilogueFwdINS6_IJS8_SA_S9_EEENS6_IJNS7_ILi1EEESI_SI_EEESC_SE_Li128ELb0ELb1ELb0ELb0EEENS1_19SingleTileSchedulerILb0ELb0ELb1ELi128EEEEEEEEEvNT_6ParamsE,"a",@progbits
	.sectionflags	@""
	.align	4
.nv.constant0._ZN7cutlass13device_kernelIN5flash19enable_sm80_to_sm89INS1_16FlashAttnFwdSm80INS1_25CollectiveMainloopFwdSm80ILi4ELi1ELb0EN4cute5tupleIJNS5_1CILi128EEENS7_ILi96EEENS7_ILi64EEEEEELi64ENS_10bfloat16_tEfNS_4arch4Sm80ELb0ELb1ELb0ELb0ELb1ELb0ELb1ELb0EEENS1_21CollectiveEpilogueFwdINS6_IJS8_SA_S9_EEENS6_IJNS7_ILi1EEESI_SI_EEESC_SE_Li128ELb0ELb1ELb0ELb0EEENS1_19SingleTileSchedulerILb0ELb0ELb1ELi128EEEEEEEEEvNT_6ParamsE:
	.zero		1576


//--------------------- .nv.constant0._ZN7cutlass13device_kernelIN5flash19enable_sm80_to_sm89INS1_16FlashAttnFwdSm80INS1_25CollectiveMainloopFwdSm80ILi4ELi1ELb0EN4cute5tupleIJNS5_1CILi128EEENS7_ILi96EEENS7_ILi64EEEEEELi64ENS_10bfloat16_tEfNS_4arch4Sm80ELb0ELb1ELb0ELb1ELb1ELb0ELb1ELb0EEENS1_21CollectiveEpilogueFwdINS6_IJS8_SA_S9_EEENS6_IJNS7_ILi1EEESI_SI_EEESC_SE_Li128ELb1ELb1ELb0ELb0EEENS1_19SingleTileSchedulerILb1ELb0ELb1ELi128EEEEEEEEEvNT_6ParamsE --------------------------
	.section	.nv.constant0._ZN7cutlass13device_kernelIN5flash19enable_sm80_to_sm89INS1_16FlashAttnFwdSm80INS1_25CollectiveMainloopFwdSm80ILi4ELi1ELb0EN4cute5tupleIJNS5_1CILi128EEENS7_ILi96EEENS7_ILi64EEEEEELi64ENS_10bfloat16_tEfNS_4arch4Sm80ELb0ELb1ELb0ELb1ELb1ELb0ELb1ELb0EEENS1_21CollectiveEpilogueFwdINS6_IJS8_SA_S9_EEENS6_IJNS7_ILi1EEESI_SI_EEESC_SE_Li128ELb1ELb1ELb0ELb0EEENS1_19SingleTileSchedulerILb1ELb0ELb1ELi128EEEEEEEEEvNT_6ParamsE,"a",@progbits
	.sectionflags	@""
	.align	4
.nv.constant0._ZN7cutlass13device_kernelIN5flash19enable_sm80_to_sm89INS1_16FlashAttnFwdSm80INS1_25CollectiveMainloopFwdSm80ILi4ELi1ELb0EN4cute5tupleIJNS5_1CILi128EEENS7_ILi96EEENS7_ILi64EEEEEELi64ENS_10bfloat16_tEfNS_4arch4Sm80ELb0ELb1ELb0ELb1ELb1ELb0ELb1ELb0EEENS1_21CollectiveEpilogueFwdINS6_IJS8_SA_S9_EEENS6_IJNS7_ILi1EEESI_SI_EEESC_SE_Li128ELb1ELb1ELb0ELb0EEENS1_19SingleTileSchedulerILb1ELb0ELb1ELi128EEEEEEEEEvNT_6ParamsE:
	.zero		1576


//--------------------- .nv.constant0._ZN7cutlass13device_kernelIN5flash19enable_sm80_to_sm89INS1_16FlashAttnFwdSm80INS1_25CollectiveMainloopFwdSm80ILi4ELi1ELb0EN4cute5tupleIJNS5_1CILi128EEENS7_ILi96EEENS7_ILi64EEEEEELi64ENS_10bfloat16_tEfNS_4arch4Sm80ELb0ELb1ELb0ELb1ELb1ELb1ELb1ELb0EEENS1_21CollectiveEpilogueFwdINS6_IJS8_SA_S9_EEENS6_IJNS7_ILi1EEESI_SI_EEESC_SE_Li128ELb1ELb1ELb0ELb0EEENS1_19SingleTileSchedulerILb1ELb0ELb1ELi128EEEEEEEEEvNT_6ParamsE --------------------------
	.section	.nv.constant0._ZN7cutlass13device_kernelIN5flash19enable_sm80_to_sm89INS1_16FlashAttnFwdSm80INS1_25CollectiveMainloopFwdSm80ILi4ELi1ELb0EN4cute5tupleIJNS5_1CILi128EEENS7_ILi96EEENS7_ILi64EEEEEELi64ENS_10bfloat16_tEfNS_4arch4Sm80ELb0ELb1ELb0ELb1ELb1ELb1ELb1ELb0EEENS1_21CollectiveEpilogueFwdINS6_IJS8_SA_S9_EEENS6_IJNS7_ILi1EEESI_SI_EEESC_SE_Li128ELb1ELb1ELb0ELb0EEENS1_19SingleTileSchedulerILb1ELb0ELb1ELi128EEEEEEEEEvNT_6ParamsE,"a",@progbits
	.sectionflags	@""
	.align	4
.nv.constant0._ZN7cutlass13device_kernelIN5flash19enable_sm80_to_sm89INS1_16FlashAttnFwdSm80INS1_25CollectiveMainloopFwdSm80ILi4ELi1ELb0EN4cute5tupleIJNS5_1CILi128EEENS7_ILi96EEENS7_ILi64EEEEEELi64ENS_10bfloat16_tEfNS_4arch4Sm80ELb0ELb1ELb0ELb1ELb1ELb1ELb1ELb0EEENS1_21CollectiveEpilogueFwdINS6_IJS8_SA_S9_EEENS6_IJNS7_ILi1EEESI_SI_EEESC_SE_Li128ELb1ELb1ELb0ELb0EEENS1_19SingleTileSchedulerILb1ELb0ELb1ELi128EEEEEEEEEvNT_6ParamsE:
	.zero		1576


//--------------------- .nv.constant0._ZN7cutlass13device_kernelIN5flash19enable_sm80_to_sm89INS1_16FlashAttnFwdSm80INS1_25CollectiveMainloopFwdSm80ILi4ELi1ELb0EN4cute5tupleIJNS5_1CILi128EEENS7_ILi112EEENS7_ILi64EEEEEELi64ENS_10bfloat16_tEfNS_4arch4Sm80ELb1ELb0ELb0ELb0ELb1ELb0ELb1ELb0EEENS1_21CollectiveEpilogueFwdINS6_IJS8_SA_S9_EEENS6_IJNS7_ILi1EEESI_SI_EEESC_SE_Li128ELb0ELb1ELb0ELb0EEENS1_30DynamicPersistentTileSchedulerILi128ELi128ELb0ELb1ELb0EEEEEEEEEvNT_6ParamsE --------------------------
	.section	.nv.constant0._ZN7cutlass13device_kernelIN5flash19enable_sm80_to_sm89INS1_16FlashAttnFwdSm80INS1_25CollectiveMainloopFwdSm80ILi4ELi1ELb0EN4cute5tupleIJNS5_1CILi128EEENS7_ILi112EEENS7_ILi64EEEEEELi64ENS_10bfloat16_tEfNS_4arch4Sm80ELb1ELb0ELb0ELb0ELb1ELb0ELb1ELb0EEENS1_21CollectiveEpilogueFwdINS6_IJS8_SA_S9_EEENS6_IJNS7_ILi1EEESI_SI_EEESC_SE_Li128ELb0ELb1ELb0ELb0EEENS1_30DynamicPersistentTileSchedulerILi128ELi128ELb0ELb1ELb0EEEEEEEEEvNT_6ParamsE,"a",@progbits
	.sectionflags	@""
	.align	4
.nv.constant0._ZN7cutlass13device_kernelIN5flash19enable_sm80_to_sm89INS1_16FlashAttnFwdSm80INS1_25CollectiveMainloopFwdSm80ILi4ELi1ELb0EN4cute5tupleIJNS5_1CILi128EEENS7_ILi112EEENS7_ILi64EEEEEELi64ENS_10bfloat16_tEfNS_4arch4Sm80ELb1ELb0ELb0ELb0ELb1ELb0ELb1ELb0EEENS1_21CollectiveEpilogueFwdINS6_IJS8_SA_S9_EEENS6_IJNS7_ILi1EEESI_SI_EEESC_SE_Li128ELb0ELb1ELb0ELb0EEENS1_30DynamicPersistentTileSchedulerILi128ELi128ELb0ELb1ELb0EEEEEEEEEvNT_6ParamsE:
	.zero		1592


//--------------------- .nv.constant0._ZN7cutlass13device_kernelIN5flash19enable_sm80_to_sm89INS1_16FlashAttnFwdSm80INS1_25CollectiveMainloopFwdSm80ILi4ELi1ELb0EN4cute5tupleIJNS5_1CILi128EEENS7_ILi112EEENS7_ILi64EEEEEELi64ENS_10bfloat16_tEfNS_4arch4Sm80ELb1ELb0ELb0ELb1ELb1ELb0ELb1ELb0EEENS1_21CollectiveEpilogueFwdINS6_IJS8_SA_S9_EEENS6_IJNS7_ILi1EEESI_SI_EEESC_SE_Li128ELb1ELb1ELb0ELb0EEENS1_19SingleTileSchedulerILb1ELb0ELb1ELi128EEEEEEEEEvNT_6ParamsE --------------------------
	.section	.nv.constant0._ZN7cutlass13device_kernelIN5flash19enable_sm80_to_sm89INS1_16FlashAttnFwdSm80INS1_25CollectiveMainloopFwdSm80ILi4ELi1ELb0EN4cute5tupleIJNS5_1CILi128EEENS7_ILi112EEENS7_ILi64EEEEEELi64ENS_10bfloat16_tEfNS_4arch4Sm80ELb1ELb0ELb0ELb1ELb1ELb0ELb1ELb0EEENS1_21CollectiveEpilogueFwdINS6_IJS8_SA_S9_EEENS6_IJNS7_ILi1EEESI_SI_EEESC_SE_Li128ELb1ELb1ELb0ELb0EEENS1_19SingleTileSchedulerILb1ELb0ELb1ELi128EEEEEEEEEvNT_6ParamsE,"a",@progbits
	.sectionflags	@""
	.align	4
.nv.constant0._ZN7cutlass13device_kernelIN5flash19enable_sm80_to_sm89INS1_16FlashAttnFwdSm80INS1_25CollectiveMainloopFwdSm80ILi4ELi1ELb0EN4cute5tupleIJNS5_1CILi128EEENS7_ILi112EEENS7_ILi64EEEEEELi64ENS_10bfloat16_tEfNS_4arch4Sm80ELb1ELb0ELb0ELb1ELb1ELb0ELb1ELb0EEENS1_21CollectiveEpilogueFwdINS6_IJS8_SA_S9_EEENS6_IJNS7_ILi1EEESI_SI_EEESC_SE_Li128ELb1ELb1ELb0ELb0EEENS1_19SingleTileSchedulerILb1ELb0ELb1ELi128EEEEEEEEEvNT_6ParamsE:
	.zero		1576


//--------------------- .nv.constant0._ZN7cutlass13device_kernelIN5flash19enable_sm80_to_sm89INS1_16FlashAttnFwdSm80INS1_25CollectiveMainloopFwdSm80ILi4ELi1ELb0EN4cute5tupleIJNS5_1CILi128EEENS7_ILi112EEENS7_ILi64EEEEEELi64ENS_10bfloat16_tEfNS_4arch4Sm80ELb1ELb0ELb0ELb1ELb1ELb1ELb1ELb0EEENS1_21CollectiveEpilogueFwdINS6_IJS8_SA_S9_EEENS6_IJNS7_ILi1EEESI_SI_EEESC_SE_Li128ELb1ELb1ELb0ELb0EEENS1_19SingleTileSchedulerILb1ELb0ELb1ELi128EEEEEEEEEvNT_6ParamsE --------------------------
	.section	.nv.constant0._ZN7cutlass13device_kernelIN5flash19enable_sm80_to_sm89INS1_16FlashAttnFwdSm80INS1_25CollectiveMainloopFwdSm80ILi4ELi1ELb0EN4cute5tupleIJNS5_1CILi128EEENS7_ILi112EEENS7_ILi64EEEEEELi64ENS_10bfloat16_tEfNS_4arch4Sm80ELb1ELb0ELb0ELb1ELb1ELb1ELb1ELb0EEENS1_21CollectiveEpilogueFwdINS6_IJS8_SA_S9_EEENS6_IJNS7_ILi1EEESI_SI_EEESC_SE_Li128ELb1ELb1ELb0ELb0EEENS1_19SingleTileSchedulerILb1ELb0ELb1ELi128EEEEEEEEEvNT_6ParamsE,"a",@progbits
	.sectionflags	@""
	.align	4
.nv.constant0._ZN7cutlass13device_kernelIN5flash19enable_sm80_to_sm89INS1_16FlashAttnFwdSm80INS1_25CollectiveMainloopFwdSm80ILi4ELi1ELb0EN4cute5tupleIJNS5_1CILi128EEENS7_ILi112EEENS7_ILi64EEEEEELi64ENS_10bfloat16_tEfNS_4arch4Sm80ELb1ELb0ELb0ELb1ELb1ELb1ELb1ELb0EEENS1_21CollectiveEpilogueFwdINS6_IJS8_SA_S9_EEENS6_IJNS7_ILi1EEESI_SI_EEESC_SE_Li128ELb1ELb1ELb0ELb0EEENS1_19SingleTileSchedulerILb1ELb0ELb1ELi128EEEEEEEEEvNT_6ParamsE:
	.zero		1576


//--------------------- SYMBOLS --------------------------

	.type		.nv.reservedSmem.offset0,@object
	.size		.nv.reservedSmem.offset0,0x4
